//
// Generated by NVIDIA NVVM Compiler
//
// Compiler Build ID: CL-36424714
// Cuda compilation tools, release 13.0, V13.0.88
// Based on NVVM 20.0.0
//

.version 9.0
.target sm_100
.address_size 64

	// .globl	_Z19setDomainPoolKerneliiiiiibfPfS_S_S_S_PS_S0_S0_

.visible .entry _Z19setDomainPoolKerneliiiiiibfPfS_S_S_S_PS_S0_S0_(
	.param .u32 _Z19setDomainPoolKerneliiiiiibfPfS_S_S_S_PS_S0_S0__param_0,
	.param .u32 _Z19setDomainPoolKerneliiiiiibfPfS_S_S_S_PS_S0_S0__param_1,
	.param .u32 _Z19setDomainPoolKerneliiiiiibfPfS_S_S_S_PS_S0_S0__param_2,
	.param .u32 _Z19setDomainPoolKerneliiiiiibfPfS_S_S_S_PS_S0_S0__param_3,
	.param .u32 _Z19setDomainPoolKerneliiiiiibfPfS_S_S_S_PS_S0_S0__param_4,
	.param .u32 _Z19setDomainPoolKerneliiiiiibfPfS_S_S_S_PS_S0_S0__param_5,
	.param .u8 _Z19setDomainPoolKerneliiiiiibfPfS_S_S_S_PS_S0_S0__param_6,
	.param .f32 _Z19setDomainPoolKerneliiiiiibfPfS_S_S_S_PS_S0_S0__param_7,
	.param .u64 .ptr .align 1 _Z19setDomainPoolKerneliiiiiibfPfS_S_S_S_PS_S0_S0__param_8,
	.param .u64 .ptr .align 1 _Z19setDomainPoolKerneliiiiiibfPfS_S_S_S_PS_S0_S0__param_9,
	.param .u64 .ptr .align 1 _Z19setDomainPoolKerneliiiiiibfPfS_S_S_S_PS_S0_S0__param_10,
	.param .u64 .ptr .align 1 _Z19setDomainPoolKerneliiiiiibfPfS_S_S_S_PS_S0_S0__param_11,
	.param .u64 .ptr .align 1 _Z19setDomainPoolKerneliiiiiibfPfS_S_S_S_PS_S0_S0__param_12,
	.param .u64 .ptr .align 1 _Z19setDomainPoolKerneliiiiiibfPfS_S_S_S_PS_S0_S0__param_13,
	.param .u64 .ptr .align 1 _Z19setDomainPoolKerneliiiiiibfPfS_S_S_S_PS_S0_S0__param_14,
	.param .u64 .ptr .align 1 _Z19setDomainPoolKerneliiiiiibfPfS_S_S_S_PS_S0_S0__param_15
)
{
	.reg .pred 	%p<123>;
	.reg .b16 	%rs<2>;
	.reg .b32 	%r<280>;
	.reg .b32 	%f<305>;
	.reg .b64 	%rd<193>;

	ld.param.u32 	%r107, [_Z19setDomainPoolKerneliiiiiibfPfS_S_S_S_PS_S0_S0__param_0];
	ld.param.u32 	%r108, [_Z19setDomainPoolKerneliiiiiibfPfS_S_S_S_PS_S0_S0__param_1];
	ld.param.u32 	%r109, [_Z19setDomainPoolKerneliiiiiibfPfS_S_S_S_PS_S0_S0__param_2];
	ld.param.u32 	%r110, [_Z19setDomainPoolKerneliiiiiibfPfS_S_S_S_PS_S0_S0__param_3];
	ld.param.u32 	%r111, [_Z19setDomainPoolKerneliiiiiibfPfS_S_S_S_PS_S0_S0__param_4];
	ld.param.u32 	%r112, [_Z19setDomainPoolKerneliiiiiibfPfS_S_S_S_PS_S0_S0__param_5];
	ld.param.s8 	%rs1, [_Z19setDomainPoolKerneliiiiiibfPfS_S_S_S_PS_S0_S0__param_6];
	ld.param.f32 	%f25, [_Z19setDomainPoolKerneliiiiiibfPfS_S_S_S_PS_S0_S0__param_7];
	ld.param.u64 	%rd14, [_Z19setDomainPoolKerneliiiiiibfPfS_S_S_S_PS_S0_S0__param_8];
	ld.param.u64 	%rd15, [_Z19setDomainPoolKerneliiiiiibfPfS_S_S_S_PS_S0_S0__param_9];
	ld.param.u64 	%rd8, [_Z19setDomainPoolKerneliiiiiibfPfS_S_S_S_PS_S0_S0__param_10];
	ld.param.u64 	%rd9, [_Z19setDomainPoolKerneliiiiiibfPfS_S_S_S_PS_S0_S0__param_11];
	ld.param.u64 	%rd10, [_Z19setDomainPoolKerneliiiiiibfPfS_S_S_S_PS_S0_S0__param_12];
	ld.param.u64 	%rd11, [_Z19setDomainPoolKerneliiiiiibfPfS_S_S_S_PS_S0_S0__param_13];
	ld.param.u64 	%rd12, [_Z19setDomainPoolKerneliiiiiibfPfS_S_S_S_PS_S0_S0__param_14];
	ld.param.u64 	%rd13, [_Z19setDomainPoolKerneliiiiiibfPfS_S_S_S_PS_S0_S0__param_15];
	cvta.to.global.u64 	%rd1, %rd9;
	cvta.to.global.u64 	%rd2, %rd14;
	cvta.to.global.u64 	%rd3, %rd15;
	cvta.to.global.u64 	%rd4, %rd8;
	mov.u32 	%r113, %ctaid.x;
	mov.u32 	%r114, %ntid.x;
	mov.u32 	%r115, %tid.x;
	mad.lo.s32 	%r1, %r113, %r114, %r115;
	setp.ge.s32 	%p2, %r1, %r107;
	@%p2 bra 	$L__BB0_148;
	cvta.to.global.u64 	%rd16, %rd11;
	cvta.to.global.u64 	%rd17, %rd12;
	cvta.to.global.u64 	%rd18, %rd13;
	add.s32 	%r116, %r109, -1;
	mul.lo.s32 	%r2, %r116, %r110;
	add.s32 	%r117, %r2, 1;
	setp.eq.s32 	%p3, %r117, 0;
	mul.lo.s32 	%r118, %r108, %r1;
	mad.lo.s32 	%r3, %r118, %r2, %r118;
	mad.lo.s32 	%r119, %r2, %r2, %r2;
	add.s32 	%r5, %r119, %r117;
	mul.lo.s32 	%r4, %r5, %r1;
	mul.wide.s32 	%rd19, %r3, 4;
	add.s64 	%rd20, %rd8, %rd19;
	mul.wide.s32 	%rd21, %r1, 8;
	add.s64 	%rd22, %rd16, %rd21;
	st.global.u64 	[%rd22], %rd20;
	mul.wide.s32 	%rd23, %r4, 4;
	add.s64 	%rd24, %rd9, %rd23;
	add.s64 	%rd25, %rd17, %rd21;
	st.global.u64 	[%rd25], %rd24;
	add.s64 	%rd26, %rd10, %rd23;
	add.s64 	%rd27, %rd18, %rd21;
	st.global.u64 	[%rd27], %rd26;
	@%p3 bra 	$L__BB0_15;
	max.u32 	%r6, %r5, 1;
	and.b32  	%r7, %r6, 7;
	setp.lt.u32 	%p4, %r5, 8;
	mov.b32 	%r246, 0;
	@%p4 bra 	$L__BB0_5;
	and.b32  	%r246, %r6, -8;
	mov.b32 	%r249, 0;
$L__BB0_4:
	.pragma "nounroll";
	add.s32 	%r122, %r249, %r4;
	mul.wide.s32 	%rd28, %r122, 4;
	add.s64 	%rd29, %rd1, %rd28;
	mov.b32 	%r123, 0;
	st.global.u32 	[%rd29], %r123;
	st.global.u32 	[%rd29+4], %r123;
	st.global.u32 	[%rd29+8], %r123;
	st.global.u32 	[%rd29+12], %r123;
	st.global.u32 	[%rd29+16], %r123;
	st.global.u32 	[%rd29+20], %r123;
	st.global.u32 	[%rd29+24], %r123;
	st.global.u32 	[%rd29+28], %r123;
	add.s32 	%r249, %r249, 8;
	setp.eq.s32 	%p5, %r249, %r246;
	@%p5 bra 	$L__BB0_5;
	bra.uni 	$L__BB0_4;
$L__BB0_5:
	setp.eq.s32 	%p6, %r7, 0;
	@%p6 bra 	$L__BB0_13;
	and.b32  	%r10, %r6, 3;
	setp.lt.u32 	%p7, %r7, 4;
	@%p7 bra 	$L__BB0_8;
	add.s32 	%r124, %r246, %r4;
	mul.wide.s32 	%rd30, %r124, 4;
	add.s64 	%rd31, %rd1, %rd30;
	mov.b32 	%r125, 0;
	st.global.u32 	[%rd31], %r125;
	st.global.u32 	[%rd31+4], %r125;
	st.global.u32 	[%rd31+8], %r125;
	st.global.u32 	[%rd31+12], %r125;
	add.s32 	%r246, %r246, 4;
$L__BB0_8:
	setp.eq.s32 	%p8, %r10, 0;
	@%p8 bra 	$L__BB0_13;
	setp.eq.s32 	%p9, %r10, 1;
	@%p9 bra 	$L__BB0_11;
	add.s32 	%r126, %r246, %r4;
	mul.wide.s32 	%rd32, %r126, 4;
	add.s64 	%rd33, %rd1, %rd32;
	mov.b32 	%r127, 0;
	st.global.u32 	[%rd33], %r127;
	st.global.u32 	[%rd33+4], %r127;
	add.s32 	%r246, %r246, 2;
$L__BB0_11:
	and.b32  	%r128, %r6, 1;
	setp.eq.b32 	%p10, %r128, 1;
	not.pred 	%p11, %p10;
	@%p11 bra 	$L__BB0_13;
	add.s32 	%r129, %r246, %r4;
	mul.wide.s32 	%rd34, %r129, 4;
	add.s64 	%rd35, %rd1, %rd34;
	mov.b32 	%r130, 0;
	st.global.u32 	[%rd35], %r130;
$L__BB0_13:
	mul.f32 	%f1, %f25, %f25;
	add.s32 	%r15, %r2, 2;
	mov.b32 	%r250, 0;
$L__BB0_14:
	add.s32 	%r132, %r250, %r4;
	mul.wide.s32 	%rd36, %r132, 4;
	add.s64 	%rd37, %rd1, %rd36;
	st.global.f32 	[%rd37], %f1;
	add.s32 	%r250, %r15, %r250;
	setp.lt.s32 	%p12, %r250, %r5;
	@%p12 bra 	$L__BB0_14;
$L__BB0_15:
	setp.lt.s32 	%p13, %r108, 1;
	@%p13 bra 	$L__BB0_27;
	and.b32  	%r18, %r108, 7;
	setp.lt.u32 	%p14, %r108, 8;
	mov.b32 	%r252, 0;
	@%p14 bra 	$L__BB0_19;
	and.b32  	%r252, %r108, 2147483640;
	mov.b32 	%r251, 0;
$L__BB0_18:
	.pragma "nounroll";
	add.s32 	%r135, %r251, %r3;
	mul.wide.s32 	%rd38, %r135, 4;
	add.s64 	%rd39, %rd4, %rd38;
	mov.b32 	%r136, 1065353216;
	st.global.u32 	[%rd39], %r136;
	st.global.u32 	[%rd39+4], %r136;
	st.global.u32 	[%rd39+8], %r136;
	st.global.u32 	[%rd39+12], %r136;
	st.global.u32 	[%rd39+16], %r136;
	st.global.u32 	[%rd39+20], %r136;
	st.global.u32 	[%rd39+24], %r136;
	st.global.u32 	[%rd39+28], %r136;
	add.s32 	%r251, %r251, 8;
	setp.ne.s32 	%p15, %r251, %r252;
	@%p15 bra 	$L__BB0_18;
$L__BB0_19:
	setp.eq.s32 	%p16, %r18, 0;
	@%p16 bra 	$L__BB0_27;
	and.b32  	%r25, %r108, 3;
	setp.lt.u32 	%p17, %r18, 4;
	@%p17 bra 	$L__BB0_22;
	add.s32 	%r137, %r252, %r3;
	mul.wide.s32 	%rd40, %r137, 4;
	add.s64 	%rd41, %rd4, %rd40;
	mov.b32 	%r138, 1065353216;
	st.global.u32 	[%rd41], %r138;
	st.global.u32 	[%rd41+4], %r138;
	st.global.u32 	[%rd41+8], %r138;
	st.global.u32 	[%rd41+12], %r138;
	add.s32 	%r252, %r252, 4;
$L__BB0_22:
	setp.eq.s32 	%p18, %r25, 0;
	@%p18 bra 	$L__BB0_27;
	setp.eq.s32 	%p19, %r25, 1;
	@%p19 bra 	$L__BB0_25;
	add.s32 	%r139, %r252, %r3;
	mul.wide.s32 	%rd42, %r139, 4;
	add.s64 	%rd43, %rd4, %rd42;
	mov.b32 	%r140, 1065353216;
	st.global.u32 	[%rd43], %r140;
	st.global.u32 	[%rd43+4], %r140;
	add.s32 	%r252, %r252, 2;
$L__BB0_25:
	and.b32  	%r141, %r108, 1;
	setp.eq.b32 	%p20, %r141, 1;
	not.pred 	%p21, %p20;
	@%p21 bra 	$L__BB0_27;
	add.s32 	%r142, %r252, %r3;
	mul.wide.s32 	%rd44, %r142, 4;
	add.s64 	%rd45, %rd4, %rd44;
	mov.b32 	%r143, 1065353216;
	st.global.u32 	[%rd45], %r143;
$L__BB0_27:
	shr.u32 	%r144, %r107, 31;
	add.s32 	%r145, %r107, %r144;
	shr.s32 	%r30, %r145, 1;
	setp.lt.s32 	%p22, %r110, 1;
	@%p22 bra 	$L__BB0_148;
	cvt.rn.f32.s32 	%f2, %r111;
	abs.f32 	%f26, %f2;
	setp.lt.f32 	%p23, %f26, 0f00800000;
	mul.f32 	%f27, %f26, 0f4B800000;
	selp.f32 	%f28, %f27, %f26, %p23;
	selp.f32 	%f29, 0fC1C00000, 0f00000000, %p23;
	mov.b32 	%r147, %f28;
	add.s32 	%r148, %r147, -1060439283;
	and.b32  	%r149, %r148, -8388608;
	sub.s32 	%r150, %r147, %r149;
	mov.b32 	%f30, %r150;
	cvt.rn.f32.s32 	%f31, %r149;
	fma.rn.f32 	%f32, %f31, 0f34000000, %f29;
	add.f32 	%f33, %f30, 0fBF800000;
	add.f32 	%f34, %f30, 0f3F800000;
	rcp.approx.ftz.f32 	%f35, %f34;
	add.f32 	%f36, %f33, %f33;
	mul.f32 	%f37, %f36, %f35;
	mul.f32 	%f38, %f37, %f37;
	sub.f32 	%f39, %f33, %f37;
	add.f32 	%f40, %f39, %f39;
	neg.f32 	%f41, %f37;
	fma.rn.f32 	%f42, %f41, %f33, %f40;
	mul.rn.f32 	%f43, %f35, %f42;
	fma.rn.f32 	%f44, %f38, 0f3A2C32E4, 0f3B52E7DB;
	fma.rn.f32 	%f45, %f44, %f38, 0f3C93BB73;
	fma.rn.f32 	%f46, %f45, %f38, 0f3DF6384F;
	mul.rn.f32 	%f47, %f46, %f38;
	fma.rn.f32 	%f48, %f37, 0f3FB8AA3B, %f32;
	sub.f32 	%f49, %f32, %f48;
	fma.rn.f32 	%f50, %f37, 0f3FB8AA3B, %f49;
	fma.rn.f32 	%f51, %f43, 0f3FB8AA3B, %f50;
	fma.rn.f32 	%f52, %f37, 0f32A55E34, %f51;
	mul.f32 	%f53, %f47, 0f40400000;
	fma.rn.f32 	%f54, %f53, %f43, %f52;
	fma.rn.f32 	%f55, %f47, %f37, %f54;
	add.rn.f32 	%f4, %f48, %f55;
	neg.f32 	%f56, %f48;
	add.rn.f32 	%f57, %f4, %f56;
	neg.f32 	%f58, %f57;
	add.rn.f32 	%f5, %f55, %f58;
	setp.eq.s32 	%p24, %r111, 0;
	setp.eq.f32 	%p25, %f26, 0f7F800000;
	or.pred  	%p1, %p24, %p25;
	add.f32 	%f59, %f2, %f2;
	mov.b32 	%r31, %f59;
	mul.lo.s32 	%r32, %r110, %r108;
	add.s32 	%r33, %r108, -1;
	and.b32  	%r34, %r108, 7;
	add.s32 	%r35, %r34, -1;
	and.b32  	%r36, %r108, 3;
	add.s32 	%r37, %r36, -1;
	and.b32  	%r38, %r108, 15;
	and.b32  	%r39, %r108, 2147483640;
	and.b32  	%r40, %r108, 1;
	and.b32  	%r41, %r108, 2147483644;
	and.b32  	%r42, %r108, 2147483632;
	rem.s32 	%r43, %r1, %r30;
	mov.b32 	%r255, 1;
	not.pred 	%p36, %p1;
$L__BB0_29:
	mov.u32 	%r44, %r255;
	setp.lt.u32 	%p26, %r44, 2;
	mov.b32 	%r259, 0;
	@%p26 bra 	$L__BB0_39;
	mov.b32 	%r259, 0;
	mov.b32 	%r256, 1;
	mov.u32 	%r257, %r256;
$L__BB0_31:
	mov.u32 	%r46, %r257;
	setp.eq.s32 	%p27, %r111, 1;
	add.s32 	%r257, %r46, 1;
	add.s32 	%r49, %r256, -1;
	cvt.rn.f32.s32 	%f6, %r256;
	mul.f32 	%f61, %f6, 0f3F000000;
	cvt.rzi.f32.f32 	%f62, %f61;
	add.f32 	%f63, %f62, %f62;
	sub.f32 	%f64, %f6, %f63;
	abs.f32 	%f7, %f64;
	mul.rn.f32 	%f65, %f4, %f6;
	neg.f32 	%f66, %f65;
	fma.rn.f32 	%f67, %f4, %f6, %f66;
	fma.rn.f32 	%f68, %f5, %f6, %f67;
	cvt.rni.f32.f32 	%f69, %f65;
	sub.f32 	%f70, %f65, %f69;
	add.f32 	%f71, %f70, %f68;
	fma.rn.f32 	%f72, %f71, 0f391FCB8E, 0f3AAF85ED;
	fma.rn.f32 	%f73, %f72, %f71, 0f3C1D9856;
	fma.rn.f32 	%f74, %f73, %f71, 0f3D6357BB;
	fma.rn.f32 	%f75, %f74, %f71, 0f3E75FDEC;
	fma.rn.f32 	%f76, %f75, %f71, 0f3F317218;
	fma.rn.f32 	%f77, %f76, %f71, 0f3F800000;
	cvt.rzi.s32.f32 	%r154, %f69;
	setp.gt.f32 	%p28, %f69, 0f00000000;
	selp.b32 	%r155, 0, -2097152000, %p28;
	add.s32 	%r156, %r155, 2130706432;
	mov.b32 	%f78, %r156;
	mul.f32 	%f79, %f77, %f78;
	shl.b32 	%r157, %r154, 23;
	sub.s32 	%r158, %r157, %r155;
	mov.b32 	%f80, %r158;
	mul.f32 	%f81, %f79, %f80;
	abs.f32 	%f82, %f65;
	setp.gt.f32 	%p29, %f82, 0f43180000;
	setp.lt.f32 	%p30, %f65, 0f00000000;
	selp.f32 	%f83, 0f00000000, 0f7F800000, %p30;
	selp.f32 	%f8, %f83, %f81, %p29;
	setp.eq.s32 	%p31, %r49, -1;
	or.pred  	%p32, %p27, %p31;
	mov.f32 	%f303, 0f3F800000;
	@%p32 bra 	$L__BB0_38;
	setp.num.f32 	%p33, %f26, %f26;
	abs.f32 	%f84, %f6;
	setp.num.f32 	%p34, %f84, %f84;
	and.pred  	%p35, %p33, %p34;
	@%p35 bra 	$L__BB0_34;
	add.rn.f32 	%f303, %f2, %f6;
	bra.uni 	$L__BB0_38;
$L__BB0_34:
	@%p36 bra 	$L__BB0_36;
	setp.neu.f32 	%p43, %f7, 0f3F800000;
	setp.lt.s32 	%p44, %r49, -1;
	xor.b32  	%r159, %r31, 2139095040;
	selp.b32 	%r160, %r159, %r31, %p44;
	and.b32  	%r161, %r160, 2147483647;
	selp.b32 	%r162, %r161, %r160, %p43;
	mov.b32 	%f303, %r162;
	bra.uni 	$L__BB0_38;
$L__BB0_36:
	setp.gt.s32 	%p37, %r111, -1;
	setp.eq.s32 	%p38, %r111, -1;
	setp.eq.f32 	%p39, %f84, 0f7F800000;
	and.pred  	%p40, %p38, %p39;
	or.pred  	%p41, %p40, %p37;
	selp.f32 	%f303, 0f3F800000, %f8, %p40;
	@%p41 bra 	$L__BB0_38;
	setp.neu.f32 	%p42, %f7, 0f3F800000;
	neg.f32 	%f85, %f8;
	selp.f32 	%f303, %f8, %f85, %p42;
$L__BB0_38:
	cvt.rzi.s32.f32 	%r163, %f303;
	add.s32 	%r259, %r163, %r259;
	setp.lt.s32 	%p45, %r46, %r110;
	setp.lt.u32 	%p46, %r257, %r44;
	and.pred  	%p47, %p45, %p46;
	add.s32 	%r256, %r256, %r112;
	@%p47 bra 	$L__BB0_31;
$L__BB0_39:
	setp.eq.s16 	%p48, %rs1, 0;
	setp.eq.s32 	%p49, %r111, 1;
	mad.lo.s32 	%r164, %r259, %r108, %r43;
	selp.b32 	%r53, %r164, %r43, %p48;
	add.s32 	%r165, %r44, -1;
	mul.lo.s32 	%r54, %r165, %r112;
	add.s32 	%r166, %r54, 1;
	setp.eq.s32 	%p50, %r166, 0;
	cvt.rn.f32.s32 	%f15, %r166;
	mul.f32 	%f87, %f15, 0f3F000000;
	cvt.rzi.f32.f32 	%f88, %f87;
	add.f32 	%f89, %f88, %f88;
	sub.f32 	%f90, %f15, %f89;
	abs.f32 	%f16, %f90;
	mul.rn.f32 	%f91, %f4, %f15;
	neg.f32 	%f92, %f91;
	fma.rn.f32 	%f93, %f4, %f15, %f92;
	fma.rn.f32 	%f94, %f5, %f15, %f93;
	cvt.rni.f32.f32 	%f95, %f91;
	sub.f32 	%f96, %f91, %f95;
	add.f32 	%f97, %f96, %f94;
	fma.rn.f32 	%f98, %f97, 0f391FCB8E, 0f3AAF85ED;
	fma.rn.f32 	%f99, %f98, %f97, 0f3C1D9856;
	fma.rn.f32 	%f100, %f99, %f97, 0f3D6357BB;
	fma.rn.f32 	%f101, %f100, %f97, 0f3E75FDEC;
	fma.rn.f32 	%f102, %f101, %f97, 0f3F317218;
	fma.rn.f32 	%f103, %f102, %f97, 0f3F800000;
	cvt.rzi.s32.f32 	%r167, %f95;
	setp.gt.f32 	%p51, %f95, 0f00000000;
	selp.b32 	%r168, 0, -2097152000, %p51;
	add.s32 	%r169, %r168, 2130706432;
	mov.b32 	%f104, %r169;
	mul.f32 	%f105, %f103, %f104;
	shl.b32 	%r170, %r167, 23;
	sub.s32 	%r171, %r170, %r168;
	mov.b32 	%f106, %r171;
	mul.f32 	%f107, %f105, %f106;
	abs.f32 	%f108, %f91;
	setp.gt.f32 	%p52, %f108, 0f43180000;
	setp.lt.f32 	%p53, %f91, 0f00000000;
	selp.f32 	%f109, 0f00000000, 0f7F800000, %p53;
	selp.f32 	%f17, %f109, %f107, %p52;
	or.pred  	%p54, %p49, %p50;
	mov.f32 	%f304, 0f3F800000;
	@%p54 bra 	$L__BB0_46;
	setp.num.f32 	%p55, %f26, %f26;
	abs.f32 	%f110, %f15;
	setp.num.f32 	%p56, %f110, %f110;
	and.pred  	%p57, %p55, %p56;
	@%p57 bra 	$L__BB0_42;
	add.rn.f32 	%f304, %f2, %f15;
	bra.uni 	$L__BB0_46;
$L__BB0_42:
	@%p36 bra 	$L__BB0_44;
	setp.neu.f32 	%p65, %f16, 0f3F800000;
	setp.lt.s32 	%p66, %r54, -1;
	xor.b32  	%r172, %r31, 2139095040;
	selp.b32 	%r173, %r172, %r31, %p66;
	and.b32  	%r174, %r173, 2147483647;
	selp.b32 	%r175, %r174, %r173, %p65;
	mov.b32 	%f304, %r175;
	bra.uni 	$L__BB0_46;
$L__BB0_44:
	setp.gt.s32 	%p59, %r111, -1;
	setp.eq.s32 	%p60, %r111, -1;
	setp.eq.f32 	%p61, %f110, 0f7F800000;
	and.pred  	%p62, %p60, %p61;
	or.pred  	%p63, %p62, %p59;
	selp.f32 	%f304, 0f3F800000, %f17, %p62;
	@%p63 bra 	$L__BB0_46;
	setp.neu.f32 	%p64, %f16, 0f3F800000;
	neg.f32 	%f111, %f17;
	selp.f32 	%f304, %f17, %f111, %p64;
$L__BB0_46:
	setp.lt.s32 	%p67, %r108, 1;
	cvt.rzi.s32.f32 	%r55, %f304;
	mul.lo.s32 	%r56, %r44, %r108;
	@%p67 bra 	$L__BB0_75;
	setp.lt.u32 	%p68, %r33, 7;
	add.s32 	%r57, %r56, %r3;
	mov.b32 	%r261, 0;
	@%p68 bra 	$L__BB0_50;
	mov.b32 	%r263, 0;
$L__BB0_49:
	.pragma "nounroll";
	add.s32 	%r178, %r57, %r263;
	mul.wide.s32 	%rd46, %r178, 4;
	add.s64 	%rd47, %rd4, %rd46;
	mov.b32 	%r179, 0;
	st.global.u32 	[%rd47], %r179;
	st.global.u32 	[%rd47+4], %r179;
	st.global.u32 	[%rd47+8], %r179;
	st.global.u32 	[%rd47+12], %r179;
	st.global.u32 	[%rd47+16], %r179;
	st.global.u32 	[%rd47+20], %r179;
	st.global.u32 	[%rd47+24], %r179;
	st.global.u32 	[%rd47+28], %r179;
	add.s32 	%r263, %r263, 8;
	setp.eq.s32 	%p69, %r263, %r39;
	mov.u32 	%r261, %r39;
	@%p69 bra 	$L__BB0_50;
	bra.uni 	$L__BB0_49;
$L__BB0_50:
	setp.eq.s32 	%p70, %r34, 0;
	@%p70 bra 	$L__BB0_58;
	setp.lt.u32 	%p71, %r35, 3;
	@%p71 bra 	$L__BB0_53;
	add.s32 	%r180, %r57, %r261;
	mul.wide.s32 	%rd48, %r180, 4;
	add.s64 	%rd49, %rd4, %rd48;
	mov.b32 	%r181, 0;
	st.global.u32 	[%rd49], %r181;
	st.global.u32 	[%rd49+4], %r181;
	st.global.u32 	[%rd49+8], %r181;
	st.global.u32 	[%rd49+12], %r181;
	add.s32 	%r261, %r261, 4;
$L__BB0_53:
	setp.eq.s32 	%p72, %r36, 0;
	@%p72 bra 	$L__BB0_58;
	setp.eq.s32 	%p73, %r37, 0;
	@%p73 bra 	$L__BB0_56;
	add.s32 	%r182, %r57, %r261;
	mul.wide.s32 	%rd50, %r182, 4;
	add.s64 	%rd51, %rd4, %rd50;
	mov.b32 	%r183, 0;
	st.global.u32 	[%rd51], %r183;
	st.global.u32 	[%rd51+4], %r183;
	add.s32 	%r261, %r261, 2;
$L__BB0_56:
	setp.eq.s32 	%p74, %r40, 0;
	@%p74 bra 	$L__BB0_58;
	add.s32 	%r184, %r57, %r261;
	mul.wide.s32 	%rd52, %r184, 4;
	add.s64 	%rd53, %rd4, %rd52;
	mov.b32 	%r185, 0;
	st.global.u32 	[%rd53], %r185;
$L__BB0_58:
	setp.lt.u32 	%p75, %r33, 3;
	mov.b32 	%r265, 0;
	@%p75 bra 	$L__BB0_62;
	mov.b32 	%r270, 0;
$L__BB0_60:
	.pragma "nounroll";
	setp.ge.s32 	%p76, %r1, %r30;
	@%p76 bra 	$L__BB0_110;
	add.s32 	%r190, %r57, %r270;
	mul.wide.s32 	%rd58, %r190, 4;
	add.s64 	%rd59, %rd4, %rd58;
	mad.lo.s32 	%r191, %r270, %r55, %r53;
	mul.wide.s32 	%rd60, %r191, 4;
	add.s64 	%rd61, %rd2, %rd60;
	ld.global.f32 	%f115, [%rd59];
	ld.global.f32 	%f116, [%rd61];
	add.f32 	%f117, %f115, %f116;
	st.global.f32 	[%rd59], %f117;
	bra.uni 	$L__BB0_111;
$L__BB0_62:
	setp.eq.s32 	%p81, %r36, 0;
	@%p81 bra 	$L__BB0_75;
	setp.eq.s32 	%p82, %r37, 0;
	@%p82 bra 	$L__BB0_71;
	setp.lt.s32 	%p83, %r1, %r30;
	@%p83 bra 	$L__BB0_66;
	add.s32 	%r198, %r57, %r265;
	mul.wide.s32 	%rd78, %r198, 4;
	add.s64 	%rd79, %rd4, %rd78;
	mad.lo.s32 	%r199, %r265, %r55, %r53;
	mul.wide.s32 	%rd80, %r199, 4;
	add.s64 	%rd81, %rd3, %rd80;
	ld.global.f32 	%f136, [%rd79];
	ld.global.f32 	%f137, [%rd81];
	add.f32 	%f138, %f136, %f137;
	st.global.f32 	[%rd79], %f138;
	bra.uni 	$L__BB0_67;
$L__BB0_66:
	add.s32 	%r200, %r57, %r265;
	mul.wide.s32 	%rd82, %r200, 4;
	add.s64 	%rd83, %rd4, %rd82;
	mad.lo.s32 	%r201, %r265, %r55, %r53;
	mul.wide.s32 	%rd84, %r201, 4;
	add.s64 	%rd85, %rd2, %rd84;
	ld.global.f32 	%f139, [%rd83];
	ld.global.f32 	%f140, [%rd85];
	add.f32 	%f141, %f139, %f140;
	st.global.f32 	[%rd83], %f141;
$L__BB0_67:
	add.s32 	%r66, %r265, 1;
	@%p83 bra 	$L__BB0_69;
	cvt.s64.s32 	%rd86, %r57;
	cvt.u64.u32 	%rd87, %r265;
	add.s64 	%rd88, %rd86, %rd87;
	shl.b64 	%rd89, %rd88, 2;
	add.s64 	%rd90, %rd4, %rd89;
	mad.lo.s32 	%r202, %r66, %r55, %r53;
	mul.wide.s32 	%rd91, %r202, 4;
	add.s64 	%rd92, %rd3, %rd91;
	ld.global.f32 	%f142, [%rd90+4];
	ld.global.f32 	%f143, [%rd92];
	add.f32 	%f144, %f142, %f143;
	st.global.f32 	[%rd90+4], %f144;
	bra.uni 	$L__BB0_70;
$L__BB0_69:
	cvt.s64.s32 	%rd93, %r57;
	cvt.u64.u32 	%rd94, %r265;
	add.s64 	%rd95, %rd93, %rd94;
	shl.b64 	%rd96, %rd95, 2;
	add.s64 	%rd97, %rd4, %rd96;
	mad.lo.s32 	%r203, %r66, %r55, %r53;
	mul.wide.s32 	%rd98, %r203, 4;
	add.s64 	%rd99, %rd2, %rd98;
	ld.global.f32 	%f145, [%rd97+4];
	ld.global.f32 	%f146, [%rd99];
	add.f32 	%f147, %f145, %f146;
	st.global.f32 	[%rd97+4], %f147;
$L__BB0_70:
	add.s32 	%r265, %r265, 2;
$L__BB0_71:
	setp.eq.s32 	%p85, %r40, 0;
	@%p85 bra 	$L__BB0_75;
	setp.lt.s32 	%p86, %r1, %r30;
	@%p86 bra 	$L__BB0_74;
	add.s32 	%r204, %r57, %r265;
	mul.wide.s32 	%rd100, %r204, 4;
	add.s64 	%rd101, %rd4, %rd100;
	mad.lo.s32 	%r205, %r265, %r55, %r53;
	mul.wide.s32 	%rd102, %r205, 4;
	add.s64 	%rd103, %rd3, %rd102;
	ld.global.f32 	%f148, [%rd101];
	ld.global.f32 	%f149, [%rd103];
	add.f32 	%f150, %f148, %f149;
	st.global.f32 	[%rd101], %f150;
	bra.uni 	$L__BB0_75;
$L__BB0_74:
	add.s32 	%r206, %r57, %r265;
	mul.wide.s32 	%rd104, %r206, 4;
	add.s64 	%rd105, %rd4, %rd104;
	mad.lo.s32 	%r207, %r265, %r55, %r53;
	mul.wide.s32 	%rd106, %r207, 4;
	add.s64 	%rd107, %rd2, %rd106;
	ld.global.f32 	%f151, [%rd105];
	ld.global.f32 	%f152, [%rd107];
	add.f32 	%f153, %f151, %f152;
	st.global.f32 	[%rd105], %f153;
$L__BB0_75:
	setp.lt.s32 	%p87, %r55, 2;
	@%p87 bra 	$L__BB0_107;
	add.s32 	%r69, %r56, %r3;
	@%p67 bra 	$L__BB0_132;
	mov.b32 	%r266, 1;
$L__BB0_78:
	setp.lt.u32 	%p89, %r33, 3;
	add.s32 	%r71, %r266, %r53;
	mov.b32 	%r269, 0;
	@%p89 bra 	$L__BB0_93;
	mov.b32 	%r267, 0;
$L__BB0_80:
	.pragma "nounroll";
	setp.lt.s32 	%p90, %r1, %r30;
	@%p90 bra 	$L__BB0_82;
	add.s32 	%r211, %r69, %r267;
	mul.wide.s32 	%rd108, %r211, 4;
	add.s64 	%rd109, %rd4, %rd108;
	mad.lo.s32 	%r212, %r267, %r55, %r71;
	mul.wide.s32 	%rd110, %r212, 4;
	add.s64 	%rd111, %rd3, %rd110;
	ld.global.f32 	%f154, [%rd109];
	ld.global.f32 	%f155, [%rd111];
	add.f32 	%f156, %f154, %f155;
	st.global.f32 	[%rd109], %f156;
	bra.uni 	$L__BB0_83;
$L__BB0_82:
	add.s32 	%r213, %r69, %r267;
	mul.wide.s32 	%rd112, %r213, 4;
	add.s64 	%rd113, %rd4, %rd112;
	mad.lo.s32 	%r214, %r267, %r55, %r71;
	mul.wide.s32 	%rd114, %r214, 4;
	add.s64 	%rd115, %rd2, %rd114;
	ld.global.f32 	%f157, [%rd113];
	ld.global.f32 	%f158, [%rd115];
	add.f32 	%f159, %f157, %f158;
	st.global.f32 	[%rd113], %f159;
$L__BB0_83:
	add.s32 	%r73, %r267, 1;
	cvt.s64.s32 	%rd116, %r267;
	cvt.s64.s32 	%rd117, %r69;
	add.s64 	%rd118, %rd117, %rd116;
	shl.b64 	%rd119, %rd118, 2;
	add.s64 	%rd5, %rd4, %rd119;
	@%p90 bra 	$L__BB0_85;
	mad.lo.s32 	%r215, %r73, %r55, %r71;
	mul.wide.s32 	%rd120, %r215, 4;
	add.s64 	%rd121, %rd3, %rd120;
	ld.global.f32 	%f160, [%rd5+4];
	ld.global.f32 	%f161, [%rd121];
	add.f32 	%f162, %f160, %f161;
	st.global.f32 	[%rd5+4], %f162;
	bra.uni 	$L__BB0_86;
$L__BB0_85:
	mad.lo.s32 	%r216, %r73, %r55, %r71;
	mul.wide.s32 	%rd122, %r216, 4;
	add.s64 	%rd123, %rd2, %rd122;
	ld.global.f32 	%f163, [%rd5+4];
	ld.global.f32 	%f164, [%rd123];
	add.f32 	%f165, %f163, %f164;
	st.global.f32 	[%rd5+4], %f165;
$L__BB0_86:
	add.s32 	%r74, %r267, 2;
	@%p90 bra 	$L__BB0_88;
	mad.lo.s32 	%r217, %r74, %r55, %r71;
	mul.wide.s32 	%rd124, %r217, 4;
	add.s64 	%rd125, %rd3, %rd124;
	ld.global.f32 	%f166, [%rd5+8];
	ld.global.f32 	%f167, [%rd125];
	add.f32 	%f168, %f166, %f167;
	st.global.f32 	[%rd5+8], %f168;
	bra.uni 	$L__BB0_89;
$L__BB0_88:
	mad.lo.s32 	%r218, %r74, %r55, %r71;
	mul.wide.s32 	%rd126, %r218, 4;
	add.s64 	%rd127, %rd2, %rd126;
	ld.global.f32 	%f169, [%rd5+8];
	ld.global.f32 	%f170, [%rd127];
	add.f32 	%f171, %f169, %f170;
	st.global.f32 	[%rd5+8], %f171;
$L__BB0_89:
	add.s32 	%r75, %r267, 3;
	@%p90 bra 	$L__BB0_91;
	mad.lo.s32 	%r219, %r75, %r55, %r71;
	mul.wide.s32 	%rd128, %r219, 4;
	add.s64 	%rd129, %rd3, %rd128;
	ld.global.f32 	%f172, [%rd5+12];
	ld.global.f32 	%f173, [%rd129];
	add.f32 	%f174, %f172, %f173;
	st.global.f32 	[%rd5+12], %f174;
	bra.uni 	$L__BB0_92;
$L__BB0_91:
	mad.lo.s32 	%r220, %r75, %r55, %r71;
	mul.wide.s32 	%rd130, %r220, 4;
	add.s64 	%rd131, %rd2, %rd130;
	ld.global.f32 	%f175, [%rd5+12];
	ld.global.f32 	%f176, [%rd131];
	add.f32 	%f177, %f175, %f176;
	st.global.f32 	[%rd5+12], %f177;
$L__BB0_92:
	add.s32 	%r267, %r267, 4;
	setp.ne.s32 	%p94, %r267, %r41;
	mov.u32 	%r269, %r41;
	@%p94 bra 	$L__BB0_80;
$L__BB0_93:
	setp.eq.s32 	%p95, %r36, 0;
	@%p95 bra 	$L__BB0_106;
	setp.eq.s32 	%p96, %r37, 0;
	@%p96 bra 	$L__BB0_102;
	setp.lt.s32 	%p97, %r1, %r30;
	@%p97 bra 	$L__BB0_97;
	add.s32 	%r221, %r69, %r269;
	mul.wide.s32 	%rd132, %r221, 4;
	add.s64 	%rd133, %rd4, %rd132;
	mad.lo.s32 	%r222, %r269, %r55, %r71;
	mul.wide.s32 	%rd134, %r222, 4;
	add.s64 	%rd135, %rd3, %rd134;
	ld.global.f32 	%f178, [%rd133];
	ld.global.f32 	%f179, [%rd135];
	add.f32 	%f180, %f178, %f179;
	st.global.f32 	[%rd133], %f180;
	bra.uni 	$L__BB0_98;
$L__BB0_97:
	add.s32 	%r223, %r69, %r269;
	mul.wide.s32 	%rd136, %r223, 4;
	add.s64 	%rd137, %rd4, %rd136;
	mad.lo.s32 	%r224, %r269, %r55, %r71;
	mul.wide.s32 	%rd138, %r224, 4;
	add.s64 	%rd139, %rd2, %rd138;
	ld.global.f32 	%f181, [%rd137];
	ld.global.f32 	%f182, [%rd139];
	add.f32 	%f183, %f181, %f182;
	st.global.f32 	[%rd137], %f183;
$L__BB0_98:
	add.s32 	%r78, %r269, 1;
	@%p97 bra 	$L__BB0_100;
	cvt.s64.s32 	%rd140, %r69;
	cvt.u64.u32 	%rd141, %r269;
	add.s64 	%rd142, %rd140, %rd141;
	shl.b64 	%rd143, %rd142, 2;
	add.s64 	%rd144, %rd4, %rd143;
	mad.lo.s32 	%r225, %r78, %r55, %r71;
	mul.wide.s32 	%rd145, %r225, 4;
	add.s64 	%rd146, %rd3, %rd145;
	ld.global.f32 	%f184, [%rd144+4];
	ld.global.f32 	%f185, [%rd146];
	add.f32 	%f186, %f184, %f185;
	st.global.f32 	[%rd144+4], %f186;
	bra.uni 	$L__BB0_101;
$L__BB0_100:
	cvt.s64.s32 	%rd147, %r69;
	cvt.u64.u32 	%rd148, %r269;
	add.s64 	%rd149, %rd147, %rd148;
	shl.b64 	%rd150, %rd149, 2;
	add.s64 	%rd151, %rd4, %rd150;
	mad.lo.s32 	%r226, %r78, %r55, %r71;
	mul.wide.s32 	%rd152, %r226, 4;
	add.s64 	%rd153, %rd2, %rd152;
	ld.global.f32 	%f187, [%rd151+4];
	ld.global.f32 	%f188, [%rd153];
	add.f32 	%f189, %f187, %f188;
	st.global.f32 	[%rd151+4], %f189;
$L__BB0_101:
	add.s32 	%r269, %r269, 2;
$L__BB0_102:
	setp.eq.s32 	%p99, %r40, 0;
	@%p99 bra 	$L__BB0_106;
	setp.lt.s32 	%p100, %r1, %r30;
	@%p100 bra 	$L__BB0_105;
	add.s32 	%r227, %r69, %r269;
	mul.wide.s32 	%rd154, %r227, 4;
	add.s64 	%rd155, %rd4, %rd154;
	mad.lo.s32 	%r228, %r269, %r55, %r71;
	mul.wide.s32 	%rd156, %r228, 4;
	add.s64 	%rd157, %rd3, %rd156;
	ld.global.f32 	%f190, [%rd155];
	ld.global.f32 	%f191, [%rd157];
	add.f32 	%f192, %f190, %f191;
	st.global.f32 	[%rd155], %f192;
	bra.uni 	$L__BB0_106;
$L__BB0_105:
	add.s32 	%r229, %r69, %r269;
	mul.wide.s32 	%rd158, %r229, 4;
	add.s64 	%rd159, %rd4, %rd158;
	mad.lo.s32 	%r230, %r269, %r55, %r71;
	mul.wide.s32 	%rd160, %r230, 4;
	add.s64 	%rd161, %rd2, %rd160;
	ld.global.f32 	%f193, [%rd159];
	ld.global.f32 	%f194, [%rd161];
	add.f32 	%f195, %f193, %f194;
	st.global.f32 	[%rd159], %f195;
$L__BB0_106:
	add.s32 	%r266, %r266, 1;
	setp.eq.s32 	%p101, %r266, %r55;
	@%p101 bra 	$L__BB0_107;
	bra.uni 	$L__BB0_78;
$L__BB0_107:
	@%p67 bra 	$L__BB0_132;
	setp.lt.u32 	%p103, %r33, 15;
	add.s32 	%r87, %r56, %r3;
	cvt.rn.f32.s32 	%f24, %r55;
	mov.b32 	%r272, 0;
	@%p103 bra 	$L__BB0_122;
	mov.b32 	%r279, 0;
	bra.uni 	$L__BB0_121;
$L__BB0_110:
	add.s32 	%r188, %r57, %r270;
	mul.wide.s32 	%rd54, %r188, 4;
	add.s64 	%rd55, %rd4, %rd54;
	mad.lo.s32 	%r189, %r270, %r55, %r53;
	mul.wide.s32 	%rd56, %r189, 4;
	add.s64 	%rd57, %rd3, %rd56;
	ld.global.f32 	%f112, [%rd55];
	ld.global.f32 	%f113, [%rd57];
	add.f32 	%f114, %f112, %f113;
	st.global.f32 	[%rd55], %f114;
$L__BB0_111:
	setp.lt.s32 	%p77, %r1, %r30;
	add.s32 	%r83, %r270, 1;
	cvt.s64.s32 	%rd62, %r270;
	cvt.s64.s32 	%rd63, %r57;
	add.s64 	%rd64, %rd63, %rd62;
	shl.b64 	%rd65, %rd64, 2;
	add.s64 	%rd6, %rd4, %rd65;
	@%p77 bra 	$L__BB0_113;
	mad.lo.s32 	%r192, %r83, %r55, %r53;
	mul.wide.s32 	%rd66, %r192, 4;
	add.s64 	%rd67, %rd3, %rd66;
	ld.global.f32 	%f118, [%rd6+4];
	ld.global.f32 	%f119, [%rd67];
	add.f32 	%f120, %f118, %f119;
	st.global.f32 	[%rd6+4], %f120;
	bra.uni 	$L__BB0_114;
$L__BB0_113:
	mad.lo.s32 	%r193, %r83, %r55, %r53;
	mul.wide.s32 	%rd68, %r193, 4;
	add.s64 	%rd69, %rd2, %rd68;
	ld.global.f32 	%f121, [%rd6+4];
	ld.global.f32 	%f122, [%rd69];
	add.f32 	%f123, %f121, %f122;
	st.global.f32 	[%rd6+4], %f123;
$L__BB0_114:
	add.s32 	%r84, %r270, 2;
	@%p77 bra 	$L__BB0_116;
	mad.lo.s32 	%r194, %r84, %r55, %r53;
	mul.wide.s32 	%rd70, %r194, 4;
	add.s64 	%rd71, %rd3, %rd70;
	ld.global.f32 	%f124, [%rd6+8];
	ld.global.f32 	%f125, [%rd71];
	add.f32 	%f126, %f124, %f125;
	st.global.f32 	[%rd6+8], %f126;
	bra.uni 	$L__BB0_117;
$L__BB0_116:
	mad.lo.s32 	%r195, %r84, %r55, %r53;
	mul.wide.s32 	%rd72, %r195, 4;
	add.s64 	%rd73, %rd2, %rd72;
	ld.global.f32 	%f127, [%rd6+8];
	ld.global.f32 	%f128, [%rd73];
	add.f32 	%f129, %f127, %f128;
	st.global.f32 	[%rd6+8], %f129;
$L__BB0_117:
	add.s32 	%r85, %r270, 3;
	@%p77 bra 	$L__BB0_119;
	mad.lo.s32 	%r196, %r85, %r55, %r53;
	mul.wide.s32 	%rd74, %r196, 4;
	add.s64 	%rd75, %rd3, %rd74;
	ld.global.f32 	%f130, [%rd6+12];
	ld.global.f32 	%f131, [%rd75];
	add.f32 	%f132, %f130, %f131;
	st.global.f32 	[%rd6+12], %f132;
	bra.uni 	$L__BB0_120;
$L__BB0_119:
	mad.lo.s32 	%r197, %r85, %r55, %r53;
	mul.wide.s32 	%rd76, %r197, 4;
	add.s64 	%rd77, %rd2, %rd76;
	ld.global.f32 	%f133, [%rd6+12];
	ld.global.f32 	%f134, [%rd77];
	add.f32 	%f135, %f133, %f134;
	st.global.f32 	[%rd6+12], %f135;
$L__BB0_120:
	add.s32 	%r270, %r270, 4;
	setp.eq.s32 	%p80, %r270, %r41;
	mov.u32 	%r265, %r41;
	@%p80 bra 	$L__BB0_62;
	bra.uni 	$L__BB0_60;
$L__BB0_121:
	.pragma "nounroll";
	add.s32 	%r233, %r87, %r279;
	mul.wide.s32 	%rd162, %r233, 4;
	add.s64 	%rd163, %rd4, %rd162;
	ld.global.f32 	%f196, [%rd163];
	div.rn.f32 	%f197, %f196, %f24;
	st.global.f32 	[%rd163], %f197;
	ld.global.f32 	%f198, [%rd163+4];
	div.rn.f32 	%f199, %f198, %f24;
	st.global.f32 	[%rd163+4], %f199;
	ld.global.f32 	%f200, [%rd163+8];
	div.rn.f32 	%f201, %f200, %f24;
	st.global.f32 	[%rd163+8], %f201;
	ld.global.f32 	%f202, [%rd163+12];
	div.rn.f32 	%f203, %f202, %f24;
	st.global.f32 	[%rd163+12], %f203;
	ld.global.f32 	%f204, [%rd163+16];
	div.rn.f32 	%f205, %f204, %f24;
	st.global.f32 	[%rd163+16], %f205;
	ld.global.f32 	%f206, [%rd163+20];
	div.rn.f32 	%f207, %f206, %f24;
	st.global.f32 	[%rd163+20], %f207;
	ld.global.f32 	%f208, [%rd163+24];
	div.rn.f32 	%f209, %f208, %f24;
	st.global.f32 	[%rd163+24], %f209;
	ld.global.f32 	%f210, [%rd163+28];
	div.rn.f32 	%f211, %f210, %f24;
	st.global.f32 	[%rd163+28], %f211;
	ld.global.f32 	%f212, [%rd163+32];
	div.rn.f32 	%f213, %f212, %f24;
	st.global.f32 	[%rd163+32], %f213;
	ld.global.f32 	%f214, [%rd163+36];
	div.rn.f32 	%f215, %f214, %f24;
	st.global.f32 	[%rd163+36], %f215;
	ld.global.f32 	%f216, [%rd163+40];
	div.rn.f32 	%f217, %f216, %f24;
	st.global.f32 	[%rd163+40], %f217;
	ld.global.f32 	%f218, [%rd163+44];
	div.rn.f32 	%f219, %f218, %f24;
	st.global.f32 	[%rd163+44], %f219;
	ld.global.f32 	%f220, [%rd163+48];
	div.rn.f32 	%f221, %f220, %f24;
	st.global.f32 	[%rd163+48], %f221;
	ld.global.f32 	%f222, [%rd163+52];
	div.rn.f32 	%f223, %f222, %f24;
	st.global.f32 	[%rd163+52], %f223;
	ld.global.f32 	%f224, [%rd163+56];
	div.rn.f32 	%f225, %f224, %f24;
	st.global.f32 	[%rd163+56], %f225;
	ld.global.f32 	%f226, [%rd163+60];
	div.rn.f32 	%f227, %f226, %f24;
	st.global.f32 	[%rd163+60], %f227;
	add.s32 	%r279, %r279, 16;
	setp.eq.s32 	%p104, %r279, %r42;
	mov.u32 	%r272, %r42;
	@%p104 bra 	$L__BB0_122;
	bra.uni 	$L__BB0_121;
$L__BB0_122:
	setp.eq.s32 	%p105, %r38, 0;
	@%p105 bra 	$L__BB0_132;
	add.s32 	%r234, %r38, -1;
	setp.lt.u32 	%p106, %r234, 7;
	@%p106 bra 	$L__BB0_125;
	add.s32 	%r235, %r87, %r272;
	mul.wide.s32 	%rd164, %r235, 4;
	add.s64 	%rd165, %rd4, %rd164;
	ld.global.f32 	%f228, [%rd165];
	div.rn.f32 	%f229, %f228, %f24;
	st.global.f32 	[%rd165], %f229;
	ld.global.f32 	%f230, [%rd165+4];
	div.rn.f32 	%f231, %f230, %f24;
	st.global.f32 	[%rd165+4], %f231;
	ld.global.f32 	%f232, [%rd165+8];
	div.rn.f32 	%f233, %f232, %f24;
	st.global.f32 	[%rd165+8], %f233;
	ld.global.f32 	%f234, [%rd165+12];
	div.rn.f32 	%f235, %f234, %f24;
	st.global.f32 	[%rd165+12], %f235;
	ld.global.f32 	%f236, [%rd165+16];
	div.rn.f32 	%f237, %f236, %f24;
	st.global.f32 	[%rd165+16], %f237;
	ld.global.f32 	%f238, [%rd165+20];
	div.rn.f32 	%f239, %f238, %f24;
	st.global.f32 	[%rd165+20], %f239;
	ld.global.f32 	%f240, [%rd165+24];
	div.rn.f32 	%f241, %f240, %f24;
	st.global.f32 	[%rd165+24], %f241;
	ld.global.f32 	%f242, [%rd165+28];
	div.rn.f32 	%f243, %f242, %f24;
	st.global.f32 	[%rd165+28], %f243;
	add.s32 	%r272, %r272, 8;
$L__BB0_125:
	setp.eq.s32 	%p107, %r34, 0;
	@%p107 bra 	$L__BB0_132;
	setp.lt.u32 	%p108, %r35, 3;
	@%p108 bra 	$L__BB0_128;
	add.s32 	%r236, %r87, %r272;
	mul.wide.s32 	%rd166, %r236, 4;
	add.s64 	%rd167, %rd4, %rd166;
	ld.global.f32 	%f244, [%rd167];
	div.rn.f32 	%f245, %f244, %f24;
	st.global.f32 	[%rd167], %f245;
	ld.global.f32 	%f246, [%rd167+4];
	div.rn.f32 	%f247, %f246, %f24;
	st.global.f32 	[%rd167+4], %f247;
	ld.global.f32 	%f248, [%rd167+8];
	div.rn.f32 	%f249, %f248, %f24;
	st.global.f32 	[%rd167+8], %f249;
	ld.global.f32 	%f250, [%rd167+12];
	div.rn.f32 	%f251, %f250, %f24;
	st.global.f32 	[%rd167+12], %f251;
	add.s32 	%r272, %r272, 4;
$L__BB0_128:
	setp.eq.s32 	%p109, %r36, 0;
	@%p109 bra 	$L__BB0_132;
	setp.eq.s32 	%p110, %r36, 1;
	add.s32 	%r237, %r87, %r272;
	mul.wide.s32 	%rd168, %r237, 4;
	add.s64 	%rd7, %rd4, %rd168;
	ld.global.f32 	%f252, [%rd7];
	div.rn.f32 	%f253, %f252, %f24;
	st.global.f32 	[%rd7], %f253;
	@%p110 bra 	$L__BB0_132;
	setp.eq.s32 	%p111, %r36, 2;
	ld.global.f32 	%f254, [%rd7+4];
	div.rn.f32 	%f255, %f254, %f24;
	st.global.f32 	[%rd7+4], %f255;
	@%p111 bra 	$L__BB0_132;
	ld.global.f32 	%f256, [%rd7+8];
	div.rn.f32 	%f257, %f256, %f24;
	st.global.f32 	[%rd7+8], %f257;
$L__BB0_132:
	setp.lt.s32 	%p112, %r109, 3;
	@%p112 bra 	$L__BB0_147;
	add.s32 	%r93, %r56, %r3;
	@%p67 bra 	$L__BB0_147;
	mov.b32 	%r274, 2;
$L__BB0_135:
	setp.lt.u32 	%p114, %r33, 7;
	add.s32 	%r240, %r274, -2;
	mul.lo.s32 	%r95, %r240, %r32;
	mov.b32 	%r277, 0;
	@%p114 bra 	$L__BB0_138;
	mov.b32 	%r275, 0;
$L__BB0_137:
	.pragma "nounroll";
	add.s32 	%r242, %r93, %r275;
	mul.wide.s32 	%rd169, %r242, 4;
	add.s64 	%rd170, %rd4, %rd169;
	ld.global.f32 	%f258, [%rd170];
	mul.wide.s32 	%rd171, %r95, 4;
	add.s64 	%rd172, %rd170, %rd171;
	ld.global.f32 	%f259, [%rd172];
	mul.f32 	%f260, %f258, %f259;
	mul.wide.u32 	%rd173, %r32, 4;
	add.s64 	%rd174, %rd172, %rd173;
	st.global.f32 	[%rd174], %f260;
	ld.global.f32 	%f261, [%rd170+4];
	ld.global.f32 	%f262, [%rd172+4];
	mul.f32 	%f263, %f261, %f262;
	st.global.f32 	[%rd174+4], %f263;
	ld.global.f32 	%f264, [%rd170+8];
	ld.global.f32 	%f265, [%rd172+8];
	mul.f32 	%f266, %f264, %f265;
	st.global.f32 	[%rd174+8], %f266;
	ld.global.f32 	%f267, [%rd170+12];
	ld.global.f32 	%f268, [%rd172+12];
	mul.f32 	%f269, %f267, %f268;
	st.global.f32 	[%rd174+12], %f269;
	ld.global.f32 	%f270, [%rd170+16];
	ld.global.f32 	%f271, [%rd172+16];
	mul.f32 	%f272, %f270, %f271;
	st.global.f32 	[%rd174+16], %f272;
	ld.global.f32 	%f273, [%rd170+20];
	ld.global.f32 	%f274, [%rd172+20];
	mul.f32 	%f275, %f273, %f274;
	st.global.f32 	[%rd174+20], %f275;
	ld.global.f32 	%f276, [%rd170+24];
	ld.global.f32 	%f277, [%rd172+24];
	mul.f32 	%f278, %f276, %f277;
	st.global.f32 	[%rd174+24], %f278;
	ld.global.f32 	%f279, [%rd170+28];
	ld.global.f32 	%f280, [%rd172+28];
	mul.f32 	%f281, %f279, %f280;
	st.global.f32 	[%rd174+28], %f281;
	add.s32 	%r275, %r275, 8;
	setp.ne.s32 	%p115, %r275, %r39;
	mov.u32 	%r277, %r39;
	@%p115 bra 	$L__BB0_137;
$L__BB0_138:
	setp.eq.s32 	%p116, %r34, 0;
	@%p116 bra 	$L__BB0_146;
	setp.lt.u32 	%p117, %r35, 3;
	@%p117 bra 	$L__BB0_141;
	add.s32 	%r243, %r93, %r277;
	mul.wide.s32 	%rd175, %r243, 4;
	add.s64 	%rd176, %rd4, %rd175;
	ld.global.f32 	%f282, [%rd176];
	mul.wide.s32 	%rd177, %r95, 4;
	add.s64 	%rd178, %rd176, %rd177;
	ld.global.f32 	%f283, [%rd178];
	mul.f32 	%f284, %f282, %f283;
	mul.wide.u32 	%rd179, %r32, 4;
	add.s64 	%rd180, %rd178, %rd179;
	st.global.f32 	[%rd180], %f284;
	ld.global.f32 	%f285, [%rd176+4];
	ld.global.f32 	%f286, [%rd178+4];
	mul.f32 	%f287, %f285, %f286;
	st.global.f32 	[%rd180+4], %f287;
	ld.global.f32 	%f288, [%rd176+8];
	ld.global.f32 	%f289, [%rd178+8];
	mul.f32 	%f290, %f288, %f289;
	st.global.f32 	[%rd180+8], %f290;
	ld.global.f32 	%f291, [%rd176+12];
	ld.global.f32 	%f292, [%rd178+12];
	mul.f32 	%f293, %f291, %f292;
	st.global.f32 	[%rd180+12], %f293;
	add.s32 	%r277, %r277, 4;
$L__BB0_141:
	setp.eq.s32 	%p118, %r36, 0;
	@%p118 bra 	$L__BB0_146;
	setp.eq.s32 	%p119, %r37, 0;
	@%p119 bra 	$L__BB0_144;
	add.s32 	%r244, %r93, %r277;
	mul.wide.s32 	%rd181, %r244, 4;
	add.s64 	%rd182, %rd4, %rd181;
	ld.global.f32 	%f294, [%rd182];
	mul.wide.s32 	%rd183, %r95, 4;
	add.s64 	%rd184, %rd182, %rd183;
	ld.global.f32 	%f295, [%rd184];
	mul.f32 	%f296, %f294, %f295;
	mul.wide.u32 	%rd185, %r32, 4;
	add.s64 	%rd186, %rd184, %rd185;
	st.global.f32 	[%rd186], %f296;
	ld.global.f32 	%f297, [%rd182+4];
	ld.global.f32 	%f298, [%rd184+4];
	mul.f32 	%f299, %f297, %f298;
	st.global.f32 	[%rd186+4], %f299;
	add.s32 	%r277, %r277, 2;
$L__BB0_144:
	setp.eq.s32 	%p120, %r40, 0;
	@%p120 bra 	$L__BB0_146;
	add.s32 	%r245, %r93, %r277;
	mul.wide.s32 	%rd187, %r245, 4;
	add.s64 	%rd188, %rd4, %rd187;
	ld.global.f32 	%f300, [%rd188];
	mul.wide.s32 	%rd189, %r95, 4;
	add.s64 	%rd190, %rd188, %rd189;
	ld.global.f32 	%f301, [%rd190];
	mul.f32 	%f302, %f300, %f301;
	mul.wide.u32 	%rd191, %r32, 4;
	add.s64 	%rd192, %rd190, %rd191;
	st.global.f32 	[%rd192], %f302;
$L__BB0_146:
	add.s32 	%r274, %r274, 1;
	setp.eq.s32 	%p121, %r274, %r109;
	@%p121 bra 	$L__BB0_147;
	bra.uni 	$L__BB0_135;
$L__BB0_147:
	add.s32 	%r255, %r44, 1;
	setp.ne.s32 	%p122, %r44, %r110;
	@%p122 bra 	$L__BB0_29;
$L__BB0_148:
	ret;

}


// ===== COMPILED SASS (sm_100) =====

	.target	sm_100

	.elftype	@"ET_EXEC"


//--------------------- .note.nv.tkinfo           --------------------------
	.section	.note.nv.tkinfo,"",@"SHT_NOTE"
	.sectionflags	@"SHF_NOTE_NV_TKINFO"
	.tkinfo
        /*0018*/ 	.word	0x00000002
        /*0030*/ 	.string	""
        /*0030*/ 	.string	"ptxas"
        /*0030*/ 	.string	"Cuda compilation tools, release 13.0, V13.0.88"
        /*0030*/ 	.string	"Build cuda_13.0.r13.0/compiler.36424714_0"
        /*0030*/ 	.string	"-arch sm_100 -m 64 "



//--------------------- .note.nv.cuinfo           --------------------------
	.section	.note.nv.cuinfo,"",@"SHT_NOTE"
	.sectionflags	@"SHF_NOTE_NV_CUINFO"
        /*0018*/ 	.short	0x0002
        /*001a*/ 	.short	0x0064
        /*001c*/ 	.short	0x0082
	.zero		2


//--------------------- .nv.info                  --------------------------
	.section	.nv.info,"",@"SHT_CUDA_INFO"
	.align	4


	//----- nvinfo : EIATTR_REGCOUNT
	.align		4
        /*0000*/ 	.byte	0x04, 0x2f
        /*0002*/ 	.short	(.L_1 - .L_0)
	.align		4
.L_0:
        /*0004*/ 	.word	index@(_Z19setDomainPoolKerneliiiiiibfPfS_S_S_S_PS_S0_S0_)
        /*0008*/ 	.word	0x00000020


	//----- nvinfo : EIATTR_FRAME_SIZE
	.align		4
.L_1:
        /*000c*/ 	.byte	0x04, 0x11
        /*000e*/ 	.short	(.L_3 - .L_2)
	.align		4
.L_2:
        /*0010*/ 	.word	index@($__internal_0_$__cuda_sm3x_div_rn_noftz_f32_slowpath)
        /*0014*/ 	.word	0x00000000


	//----- nvinfo : EIATTR_FRAME_SIZE
	.align		4
.L_3:
        /*0018*/ 	.byte	0x04, 0x11
        /*001a*/ 	.short	(.L_5 - .L_4)
	.align		4
.L_4:
        /*001c*/ 	.word	index@(_Z19setDomainPoolKerneliiiiiibfPfS_S_S_S_PS_S0_S0_)
        /*0020*/ 	.word	0x00000000


	//----- nvinfo : EIATTR_MIN_STACK_SIZE
	.align		4
.L_5:
        /*0024*/ 	.byte	0x04, 0x12
        /*0026*/ 	.short	(.L_7 - .L_6)
	.align		4
.L_6:
        /*0028*/ 	.word	index@(_Z19setDomainPoolKerneliiiiiibfPfS_S_S_S_PS_S0_S0_)
        /*002c*/ 	.word	0x00000000
.L_7:


//--------------------- .nv.compat                --------------------------
	.section	.nv.compat,"",@"SHT_CUDA_COMPAT_INFO"
	.align	4
        /*0000*/ 	.byte	0x02, 0x09, 0x00, 0x00, 0x02, 0x02, 0x01, 0x00, 0x02, 0x05, 0x05, 0x00, 0x03, 0x07, 0x01, 0x01
        /*0010*/ 	.byte	0x02, 0x03, 0x00, 0x00, 0x02, 0x06, 0x01, 0x00, 0x04, 0x0b, 0x08, 0x00, 0x01, 0x00, 0x00, 0x00
        /*0020*/ 	.byte	0x00, 0x00, 0x00, 0x00


//--------------------- .nv.info._Z19setDomainPoolKerneliiiiiibfPfS_S_S_S_PS_S0_S0_ --------------------------
	.section	.nv.info._Z19setDomainPoolKerneliiiiiibfPfS_S_S_S_PS_S0_S0_,"",@"SHT_CUDA_INFO"
	.sectionflags	@""
	.align	4


	//----- nvinfo : EIATTR_CUDA_API_VERSION
	.align		4
        /*0000*/ 	.byte	0x04, 0x37
        /*0002*/ 	.short	(.L_9 - .L_8)
.L_8:
        /*0004*/ 	.word	0x00000082


	//----- nvinfo : EIATTR_KPARAM_INFO
	.align		4
.L_9:
        /*0008*/ 	.byte	0x04, 0x17
        /*000a*/ 	.short	(.L_11 - .L_10)
.L_10:
        /*000c*/ 	.word	0x00000000
        /*0010*/ 	.short	0x000f
        /*0012*/ 	.short	0x0058
        /*0014*/ 	.byte	0x00, 0xf5, 0x21, 0x00


	//----- nvinfo : EIATTR_KPARAM_INFO
	.align		4
.L_11:
        /*0018*/ 	.byte	0x04, 0x17
        /*001a*/ 	.short	(.L_13 - .L_12)
.L_12:
        /*001c*/ 	.word	0x00000000
        /*0020*/ 	.short	0x000e
        /*0022*/ 	.short	0x0050
        /*0024*/ 	.byte	0x00, 0xf5, 0x21, 0x00


	//----- nvinfo : EIATTR_KPARAM_INFO
	.align		4
.L_13:
        /*0028*/ 	.byte	0x04, 0x17
        /*002a*/ 	.short	(.L_15 - .L_14)
.L_14:
        /*002c*/ 	.word	0x00000000
        /*0030*/ 	.short	0x000d
        /*0032*/ 	.short	0x0048
        /*0034*/ 	.byte	0x00, 0xf5, 0x21, 0x00


	//----- nvinfo : EIATTR_KPARAM_INFO
	.align		4
.L_15:
        /*0038*/ 	.byte	0x04, 0x17
        /*003a*/ 	.short	(.L_17 - .L_16)
.L_16:
        /*003c*/ 	.word	0x00000000
        /*0040*/ 	.short	0x000c
        /*0042*/ 	.short	0x0040
        /*0044*/ 	.byte	0x00, 0xf5, 0x21, 0x00


	//----- nvinfo : EIATTR_KPARAM_INFO
	.align		4
.L_17:
        /*0048*/ 	.byte	0x04, 0x17
        /*004a*/ 	.short	(.L_19 - .L_18)
.L_18:
        /*004c*/ 	.word	0x00000000
        /*0050*/ 	.short	0x000b
        /*0052*/ 	.short	0x0038
        /*0054*/ 	.byte	0x00, 0xf5, 0x21, 0x00


	//----- nvinfo : EIATTR_KPARAM_INFO
	.align		4
.L_19:
        /*0058*/ 	.byte	0x04, 0x17
        /*005a*/ 	.short	(.L_21 - .L_20)
.L_20:
        /*005c*/ 	.word	0x00000000
        /*0060*/ 	.short	0x000a
        /*0062*/ 	.short	0x0030
        /*0064*/ 	.byte	0x00, 0xf5, 0x21, 0x00


	//----- nvinfo : EIATTR_KPARAM_INFO
	.align		4
.L_21:
        /*0068*/ 	.byte	0x04, 0x17
        /*006a*/ 	.short	(.L_23 - .L_22)
.L_22:
        /*006c*/ 	.word	0x00000000
        /*0070*/ 	.short	0x0009
        /*0072*/ 	.short	0x0028
        /*0074*/ 	.byte	0x00, 0xf5, 0x21, 0x00


	//----- nvinfo : EIATTR_KPARAM_INFO
	.align		4
.L_23:
        /*0078*/ 	.byte	0x04, 0x17
        /*007a*/ 	.short	(.L_25 - .L_24)
.L_24:
        /*007c*/ 	.word	0x00000000
        /*0080*/ 	.short	0x0008
        /*0082*/ 	.short	0x0020
        /*0084*/ 	.byte	0x00, 0xf5, 0x21, 0x00


	//----- nvinfo : EIATTR_KPARAM_INFO
	.align		4
.L_25:
        /*0088*/ 	.byte	0x04, 0x17
        /*008a*/ 	.short	(.L_27 - .L_26)
.L_26:
        /*008c*/ 	.word	0x00000000
        /*0090*/ 	.short	0x0007
        /*0092*/ 	.short	0x001c
        /*0094*/ 	.byte	0x00, 0xf0, 0x11, 0x00


	//----- nvinfo : EIATTR_KPARAM_INFO
	.align		4
.L_27:
        /*0098*/ 	.byte	0x04, 0x17
        /*009a*/ 	.short	(.L_29 - .L_28)
.L_28:
        /*009c*/ 	.word	0x00000000
        /*00a0*/ 	.short	0x0006
        /*00a2*/ 	.short	0x0018
        /*00a4*/ 	.byte	0x00, 0xf0, 0x05, 0x00


	//----- nvinfo : EIATTR_KPARAM_INFO
	.align		4
.L_29:
        /*00a8*/ 	.byte	0x04, 0x17
        /*00aa*/ 	.short	(.L_31 - .L_30)
.L_30:
        /*00ac*/ 	.word	0x00000000
        /*00b0*/ 	.short	0x0005
        /*00b2*/ 	.short	0x0014
        /*00b4*/ 	.byte	0x00, 0xf0, 0x11, 0x00


	//----- nvinfo : EIATTR_KPARAM_INFO
	.align		4
.L_31:
        /*00b8*/ 	.byte	0x04, 0x17
        /*00ba*/ 	.short	(.L_33 - .L_32)
.L_32:
        /*00bc*/ 	.word	0x00000000
        /*00c0*/ 	.short	0x0004
        /*00c2*/ 	.short	0x0010
        /*00c4*/ 	.byte	0x00, 0xf0, 0x11, 0x00


	//----- nvinfo : EIATTR_KPARAM_INFO
	.align		4
.L_33:
        /*00c8*/ 	.byte	0x04, 0x17
        /*00ca*/ 	.short	(.L_35 - .L_34)
.L_34:
        /*00cc*/ 	.word	0x00000000
        /*00d0*/ 	.short	0x0003
        /*00d2*/ 	.short	0x000c
        /*00d4*/ 	.byte	0x00, 0xf0, 0x11, 0x00


	//----- nvinfo : EIATTR_KPARAM_INFO
	.align		4
.L_35:
        /*00d8*/ 	.byte	0x04, 0x17
        /*00da*/ 	.short	(.L_37 - .L_36)
.L_36:
        /*00dc*/ 	.word	0x00000000
        /*00e0*/ 	.short	0x0002
        /*00e2*/ 	.short	0x0008
        /*00e4*/ 	.byte	0x00, 0xf0, 0x11, 0x00


	//----- nvinfo : EIATTR_KPARAM_INFO
	.align		4
.L_37:
        /*00e8*/ 	.byte	0x04, 0x17
        /*00ea*/ 	.short	(.L_39 - .L_38)
.L_38:
        /*00ec*/ 	.word	0x00000000
        /*00f0*/ 	.short	0x0001
        /*00f2*/ 	.short	0x0004
        /*00f4*/ 	.byte	0x00, 0xf0, 0x11, 0x00


	//----- nvinfo : EIATTR_KPARAM_INFO
	.align		4
.L_39:
        /*00f8*/ 	.byte	0x04, 0x17
        /*00fa*/ 	.short	(.L_41 - .L_40)
.L_40:
        /*00fc*/ 	.word	0x00000000
        /*0100*/ 	.short	0x0000
        /*0102*/ 	.short	0x0000
        /*0104*/ 	.byte	0x00, 0xf0, 0x11, 0x00


	//----- nvinfo : EIATTR_SPARSE_MMA_MASK
	.align		4
.L_41:
        /*0108*/ 	.byte	0x03, 0x50
        /*010a*/ 	.short	0x0000


	//----- nvinfo : EIATTR_MAXREG_COUNT
	.align		4
        /*010c*/ 	.byte	0x03, 0x1b
        /*010e*/ 	.short	0x00ff


	//----- nvinfo : EIATTR_MERCURY_ISA_VERSION
	.align		4
        /*0110*/ 	.byte	0x03, 0x5f
        /*0112*/ 	.short	0x0101


	//----- nvinfo : EIATTR_VRC_CTA_INIT_COUNT
	.align		4
        /*0114*/ 	.byte	0x02, 0x4a
	.zero		1
	.zero		1


	//----- nvinfo : EIATTR_EXIT_INSTR_OFFSETS
	.align		4
        /*0118*/ 	.byte	0x04, 0x1c
        /*011a*/ 	.short	(.L_43 - .L_42)


	//   ....[0]....
.L_42:
        /*011c*/ 	.word	0x00000070


	//   ....[1]....
        /*0120*/ 	.word	0x00000950


	//   ....[2]....
        /*0124*/ 	.word	0x00005350


	//----- nvinfo : EIATTR_CRS_STACK_SIZE
	.align		4
.L_43:
        /*0128*/ 	.byte	0x04, 0x1e
        /*012a*/ 	.short	(.L_45 - .L_44)
.L_44:
        /*012c*/ 	.word	0x00000000


	//----- nvinfo : EIATTR_CBANK_PARAM_SIZE
	.align		4
.L_45:
        /*0130*/ 	.byte	0x03, 0x19
        /*0132*/ 	.short	0x0060


	//----- nvinfo : EIATTR_PARAM_CBANK
	.align		4
        /*0134*/ 	.byte	0x04, 0x0a
        /*0136*/ 	.short	(.L_47 - .L_46)
	.align		4
.L_46:
        /*0138*/ 	.word	index@(.nv.constant0._Z19setDomainPoolKerneliiiiiibfPfS_S_S_S_PS_S0_S0_)
        /*013c*/ 	.short	0x0380
        /*013e*/ 	.short	0x0060


	//----- nvinfo : EIATTR_SW_WAR
	.align		4
.L_47:
        /*0140*/ 	.byte	0x04, 0x36
        /*0142*/ 	.short	(.L_49 - .L_48)
.L_48:
        /*0144*/ 	.word	0x00000008
.L_49:


//--------------------- .nv.callgraph             --------------------------
	.section	.nv.callgraph,"",@"SHT_CUDA_CALLGRAPH"
	.align	4
	.sectionentsize	8
	.align		4
        /*0000*/ 	.word	0x00000000
	.align		4
        /*0004*/ 	.word	0xffffffff
	.align		4
        /*0008*/ 	.word	0x00000000
	.align		4
        /*000c*/ 	.word	0xfffffffe
	.align		4
        /*0010*/ 	.word	0x00000000
	.align		4
        /*0014*/ 	.word	0xfffffffd
	.align		4
        /*0018*/ 	.word	0x00000000
	.align		4
        /*001c*/ 	.word	0xfffffffc


//--------------------- .text._Z19setDomainPoolKerneliiiiiibfPfS_S_S_S_PS_S0_S0_ --------------------------
	.section	.text._Z19setDomainPoolKerneliiiiiibfPfS_S_S_S_PS_S0_S0_,"ax",@progbits
	.align	128
        .global         _Z19setDomainPoolKerneliiiiiibfPfS_S_S_S_PS_S0_S0_
        .type           _Z19setDomainPoolKerneliiiiiibfPfS_S_S_S_PS_S0_S0_,@function
        .size           _Z19setDomainPoolKerneliiiiiibfPfS_S_S_S_PS_S0_S0_,(.L_x_116 - _Z19setDomainPoolKerneliiiiiibfPfS_S_S_S_PS_S0_S0_)
        .other          _Z19setDomainPoolKerneliiiiiibfPfS_S_S_S_PS_S0_S0_,@"STO_CUDA_ENTRY STV_DEFAULT"
_Z19setDomainPoolKerneliiiiiibfPfS_S_S_S_PS_S0_S0_:
.text._Z19setDomainPoolKerneliiiiiibfPfS_S_S_S_PS_S0_S0_:
[----:B------:R-:W-:Y:S01]  /*0000*/  LDC R1, c[0x0][0x37c] ;  /* 0x0000df00ff017b82 */ /* 0x000fe20000000800 */
[----:B------:R-:W0:Y:S07]  /*0010*/  S2R R5, SR_TID.X ;  /* 0x0000000000057919 */ /* 0x000e2e0000002100 */
[----:B------:R-:W0:Y:S08]  /*0020*/  S2UR UR4, SR_CTAID.X ;  /* 0x00000000000479c3 */ /* 0x000e300000002500 */
[----:B------:R-:W0:Y:S08]  /*0030*/  LDC R0, c[0x0][0x360] ;  /* 0x0000d800ff007b82 */ /* 0x000e300000000800 */
[----:B------:R-:W1:Y:S01]  /*0040*/  LDC R3, c[0x0][0x380] ;  /* 0x0000e000ff037b82 */ /* 0x000e620000000800 */
[----:B0-----:R-:W-:-:S05]  /*0050*/  IMAD R0, R0, UR4, R5 ;  /* 0x0000000400007c24 */ /* 0x001fca000f8e0205 */
[----:B-1----:R-:W-:-:S13]  /*0060*/  ISETP.GE.AND P0, PT, R0, R3, PT ;  /* 0x000000030000720c */ /* 0x002fda0003f06270 */
[----:B------:R-:W-:Y:S05]  /*0070*/  @P0 EXIT ;  /* 0x000000000000094d */ /* 0x000fea0003800000 */
[----:B------:R-:W0:Y:S01]  /*0080*/  LDCU.64 UR8, c[0x0][0x388] ;  /* 0x00007100ff0877ac */ /* 0x000e220008000a00 */
[----:B------:R-:W1:Y:S01]  /*0090*/  LDC.64 R12, c[0x0][0x3c8] ;  /* 0x0000f200ff0c7b82 */ /* 0x000e620000000a00 */
[----:B------:R-:W2:Y:S01]  /*00a0*/  LDCU UR10, c[0x0][0x384] ;  /* 0x00007080ff0a77ac */ /* 0x000ea20008000800 */
[----:B------:R-:W3:Y:S06]  /*00b0*/  LDCU.64 UR12, c[0x0][0x358] ;  /* 0x00006b00ff0c77ac */ /* 0x000eec0008000a00 */
[----:B------:R-:W4:Y:S08]  /*00c0*/  LDC.64 R4, c[0x0][0x3b0] ;  /* 0x0000ec00ff047b82 */ /* 0x000f300000000a00 */
[----:B------:R-:W5:Y:S01]  /*00d0*/  LDC.64 R18, c[0x0][0x3d0] ;  /* 0x0000f400ff127b82 */ /* 0x000f620000000a00 */
[----:B0-----:R-:W-:-:S04]  /*00e0*/  UIADD3 UR4, UPT, UPT, UR8, -0x1, URZ ;  /* 0xffffffff08047890 */ /* 0x001fc8000fffe0ff */
[----:B------:R-:W-:Y:S01]  /*00f0*/  UIMAD UR6, UR4, UR9, URZ ;  /* 0x00000009040672a4 */ /* 0x000fe2000f8e02ff */
[C---:B--2---:R-:W-:Y:S02]  /*0100*/  IMAD R2, R0.reuse, UR10, RZ ;  /* 0x0000000a00027c24 */ /* 0x044fe4000f8e02ff */
[----:B------:R-:W0:Y:S01]  /*0110*/  LDC.64 R6, c[0x0][0x3b8] ;  /* 0x0000ee00ff067b82 */ /* 0x000e220000000a00 */
[----:B------:R-:W-:Y:S01]  /*0120*/  UIADD3 UR5, UPT, UPT, UR6, 0x1, URZ ;  /* 0x0000000106057890 */ /* 0x000fe2000fffe0ff */
[----:B-1----:R-:W-:Y:S01]  /*0130*/  IMAD.WIDE R12, R0, 0x8, R12 ;  /* 0x00000008000c7825 */ /* 0x002fe200078e020c */
[----:B------:R-:W-:Y:S02]  /*0140*/  UIMAD UR4, UR6, UR6, UR6 ;  /* 0x00000006060472a4 */ /* 0x000fe4000f8e0206 */
[----:B------:R-:W-:Y:S01]  /*0150*/  UISETP.NE.AND UP0, UPT, UR5, URZ, UPT ;  /* 0x000000ff0500728c */ /* 0x000fe2000bf05270 */
[----:B------:R-:W-:Y:S01]  /*0160*/  IMAD R2, R2, UR6, R2 ;  /* 0x0000000602027c24 */ /* 0x000fe2000f8e0202 */
[----:B------:R-:W-:Y:S01]  /*0170*/  UIADD3 UR7, UPT, UPT, UR5, UR4, URZ ;  /* 0x0000000405077290 */ /* 0x000fe2000fffe0ff */
[----:B------:R-:W1:Y:S02]  /*0180*/  LDC.64 R20, c[0x0][0x3d8] ;  /* 0x0000f600ff147b82 */ /* 0x000e640000000a00 */
[----:B----4-:R-:W-:-:S04]  /*0190*/  IMAD.WIDE R14, R2, 0x4, R4 ;  /* 0x00000004020e7825 */ /* 0x010fc800078e0204 */
[C---:B------:R-:W-:Y:S01]  /*01a0*/  IMAD R9, R0.reuse, UR7, RZ ;  /* 0x0000000700097c24 */ /* 0x040fe2000f8e02ff */
[----:B---3--:R2:W-:Y:S01]  /*01b0*/  STG.E.64 desc[UR12][R12.64], R14 ;  /* 0x0000000e0c007986 */ /* 0x0085e2000c101b0c */
[----:B------:R-:W3:Y:S01]  /*01c0*/  LDC.64 R10, c[0x0][0x3c0] ;  /* 0x0000f000ff0a7b82 */ /* 0x000ee20000000a00 */
[----:B-----5:R-:W-:-:S04]  /*01d0*/  IMAD.WIDE R18, R0, 0x8, R18 ;  /* 0x0000000800127825 */ /* 0x020fc800078e0212 */
[----:B0-----:R-:W-:-:S05]  /*01e0*/  IMAD.WIDE R16, R9, 0x4, R6 ;  /* 0x0000000409107825 */ /* 0x001fca00078e0206 */
[----:B------:R2:W-:Y:S01]  /*01f0*/  STG.E.64 desc[UR12][R18.64], R16 ;  /* 0x0000001012007986 */ /* 0x0005e2000c101b0c */
[----:B-1----:R-:W-:-:S04]  /*0200*/  IMAD.WIDE R20, R0, 0x8, R20 ;  /* 0x0000000800147825 */ /* 0x002fc800078e0214 */
[----:B---3--:R-:W-:-:S05]  /*0210*/  IMAD.WIDE R10, R9, 0x4, R10 ;  /* 0x00000004090a7825 */ /* 0x008fca00078e020a */
[----:B------:R2:W-:Y:S01]  /*0220*/  STG.E.64 desc[UR12][R20.64], R10 ;  /* 0x0000000a14007986 */ /* 0x0005e2000c101b0c */
[----:B------:R-:W-:Y:S05]  /*0230*/  BRA.U !UP0, `(.L_x_0) ;  /* 0x0000000108e87547 */ /* 0x000fea000b800000 */
[----:B------:R-:W-:Y:S01]  /*0240*/  UISETP.LT.U32.AND UP0, UPT, UR7, 0x1, UPT ;  /* 0x000000010700788c */ /* 0x000fe2000bf01070 */
[----:B------:R-:W-:-:S03]  /*0250*/  UMOV UR4, URZ ;  /* 0x000000ff00047c82 */ /* 0x000fc60008000000 */
[----:B------:R-:W-:Y:S02]  /*0260*/  USEL UR8, UR7, 0x1, !UP0 ;  /* 0x0000000107087887 */ /* 0x000fe4000c000000 */
[----:B------:R-:W-:Y:S02]  /*0270*/  UISETP.GE.U32.AND UP0, UPT, UR7, 0x8, UPT ;  /* 0x000000080700788c */ /* 0x000fe4000bf06070 */
[----:B------:R-:W-:-:S04]  /*0280*/  ULOP3.LUT UR11, UR8, 0x7, URZ, 0xc0, !UPT ;  /* 0x00000007080b7892 */ /* 0x000fc8000f8ec0ff */
[----:B------:R-:W-:-:S03]  /*0290*/  UISETP.NE.AND UP1, UPT, UR11, URZ, UPT ;  /* 0x000000ff0b00728c */ /* 0x000fc6000bf25270 */
[----:B------:R-:W-:Y:S08]  /*02a0*/  BRA.U !UP0, `(.L_x_1) ;  /* 0x00000001083c7547 */ /* 0x000ff0000b800000 */
[----:B------:R-:W-:Y:S01]  /*02b0*/  ULOP3.LUT UR4, UR8, 0xfffffff8, URZ, 0xc0, !UPT ;  /* 0xfffffff808047892 */ /* 0x000fe2000f8ec0ff */
[----:B------:R-:W-:-:S11]  /*02c0*/  UMOV UR5, URZ ;  /* 0x000000ff00057c82 */ /* 0x000fd60008000000 */
.L_x_2:
[----:B0-2---:R-:W-:Y:S01]  /*02d0*/  IADD3 R11, PT, PT, R9, UR5, RZ ;  /* 0x00000005090b7c10 */ /* 0x005fe2000fffe0ff */
[----:B------:R-:W-:-:S04]  /*02e0*/  UIADD3 UR5, UPT, UPT, UR5, 0x8, URZ ;  /* 0x0000000805057890 */ /* 0x000fc8000fffe0ff */
[----:B------:R-:W-:Y:S01]  /*02f0*/  IMAD.WIDE R10, R11, 0x4, R6 ;  /* 0x000000040b0a7825 */ /* 0x000fe200078e0206 */
[----:B------:R-:W-:-:S04]  /*0300*/  UISETP.NE.AND UP0, UPT, UR5, UR4, UPT ;  /* 0x000000040500728c */ /* 0x000fc8000bf05270 */
[----:B------:R0:W-:Y:S04]  /*0310*/  STG.E desc[UR12][R10.64], RZ ;  /* 0x000000ff0a007986 */ /* 0x0001e8000c10190c */
[----:B------:R0:W-:Y:S04]  /*0320*/  STG.E desc[UR12][R10.64+0x4], RZ ;  /* 0x000004ff0a007986 */ /* 0x0001e8000c10190c */
[----:B------:R0:W-:Y:S04]  /*0330*/  STG.E desc[UR12][R10.64+0x8], RZ ;  /* 0x000008ff0a007986 */ /* 0x0001e8000c10190c */
[----:B------:R0:W-:Y:S04]  /*0340*/  STG.E desc[UR12][R10.64+0xc], RZ ;  /* 0x00000cff0a007986 */ /* 0x0001e8000c10190c */
[----:B------:R0:W-:Y:S04]  /*0350*/  STG.E desc[UR12][R10.64+0x10], RZ ;  /* 0x000010ff0a007986 */ /* 0x0001e8000c10190c */
[----:B------:R0:W-:Y:S04]  /*0360*/  STG.E desc[UR12][R10.64+0x14], RZ ;  /* 0x000014ff0a007986 */ /* 0x0001e8000c10190c */
[----:B------:R0:W-:Y:S04]  /*0370*/  STG.E desc[UR12][R10.64+0x18], RZ ;  /* 0x000018ff0a007986 */ /* 0x0001e8000c10190c */
[----:B------:R0:W-:Y:S01]  /*0380*/  STG.E desc[UR12][R10.64+0x1c], RZ ;  /* 0x00001cff0a007986 */ /* 0x0001e2000c10190c */
[----:B------:R-:W-:Y:S05]  /*0390*/  BRA.U UP0, `(.L_x_2) ;  /* 0xfffffffd00cc7547 */ /* 0x000fea000b83ffff */
.L_x_1:
[----:B------:R-:W-:Y:S05]  /*03a0*/  BRA.U !UP1, `(.L_x_3) ;  /* 0x0000000109647547 */ /* 0x000fea000b800000 */
[----:B------:R-:W-:Y:S02]  /*03b0*/  UISETP.GE.U32.AND UP0, UPT, UR11, 0x4, UPT ;  /* 0x000000040b00788c */ /* 0x000fe4000bf06070 */
[----:B------:R-:W-:-:S04]  /*03c0*/  ULOP3.LUT UR5, UR8, 0x3, URZ, 0xc0, !UPT ;  /* 0x0000000308057892 */ /* 0x000fc8000f8ec0ff */
[----:B------:R-:W-:-:S03]  /*03d0*/  UISETP.NE.AND UP1, UPT, UR5, URZ, UPT ;  /* 0x000000ff0500728c */ /* 0x000fc6000bf25270 */
[----:B------:R-:W-:Y:S08]  /*03e0*/  BRA.U !UP0, `(.L_x_4) ;  /* 0x00000001081c7547 */ /* 0x000ff0000b800000 */
[----:B0-2---:R-:W-:Y:S01]  /*03f0*/  IADD3 R11, PT, PT, R9, UR4, RZ ;  /* 0x00000004090b7c10 */ /* 0x005fe2000fffe0ff */
[----:B------:R-:W-:-:S04]  /*0400*/  UIADD3 UR4, UPT, UPT, UR4, 0x4, URZ ;  /* 0x0000000404047890 */ /* 0x000fc8000fffe0ff */
[----:B------:R-:W-:-:S05]  /*0410*/  IMAD.WIDE R10, R11, 0x4, R6 ;  /* 0x000000040b0a7825 */ /* 0x000fca00078e0206 */
[----:B------:R1:W-:Y:S04]  /*0420*/  STG.E desc[UR12][R10.64], RZ ;  /* 0x000000ff0a007986 */ /* 0x0003e8000c10190c */
[----:B------:R1:W-:Y:S04]  /*0430*/  STG.E desc[UR12][R10.64+0x4], RZ ;  /* 0x000004ff0a007986 */ /* 0x0003e8000c10190c */
[----:B------:R1:W-:Y:S04]  /*0440*/  STG.E desc[UR12][R10.64+0x8], RZ ;  /* 0x000008ff0a007986 */ /* 0x0003e8000c10190c */
[----:B------:R1:W-:Y:S02]  /*0450*/  STG.E desc[UR12][R10.64+0xc], RZ ;  /* 0x00000cff0a007986 */ /* 0x0003e4000c10190c */
.L_x_4:
[----:B------:R-:W-:Y:S05]  /*0460*/  BRA.U !UP1, `(.L_x_3) ;  /* 0x0000000109347547 */ /* 0x000fea000b800000 */
[----:B------:R-:W-:Y:S02]  /*0470*/  UISETP.NE.AND UP0, UPT, UR5, 0x1, UPT ;  /* 0x000000010500788c */ /* 0x000fe4000bf05270 */
[----:B------:R-:W-:-:S04]  /*0480*/  ULOP3.LUT UR8, UR8, 0x1, URZ, 0xc0, !UPT ;  /* 0x0000000108087892 */ /* 0x000fc8000f8ec0ff */
[----:B------:R-:W-:Y:S01]  /*0490*/  PLOP3.LUT P0, PT, PT, PT, UP0, 0x80, 0x8 ;  /* 0x000000000008781c */ /* 0x000fe20003f0f008 */
[----:B------:R-:W-:-:S06]  /*04a0*/  UISETP.NE.U32.AND UP1, UPT, UR8, 0x1, UPT ;  /* 0x000000010800788c */ /* 0x000fcc000bf25070 */
[----:B------:R-:W-:-:S06]  /*04b0*/  PLOP3.LUT P1, PT, PT, PT, UP1, 0x80, 0x8 ;  /* 0x000000000008781c */ /* 0x000fcc0003f2f018 */
[----:B--2---:R-:W-:Y:S01]  /*04c0*/  @P0 IADD3 R13, PT, PT, R9, UR4, RZ ;  /* 0x00000004090d0c10 */ /* 0x004fe2000fffe0ff */
[----:B------:R-:W-:-:S04]  /*04d0*/  @UP0 UIADD3 UR4, UPT, UPT, UR4, 0x2, URZ ;  /* 0x0000000204040890 */ /* 0x000fc8000fffe0ff */
[----:B------:R-:W-:Y:S02]  /*04e0*/  @P0 IMAD.WIDE R12, R13, 0x4, R6 ;  /* 0x000000040d0c0825 */ /* 0x000fe400078e0206 */
[----:B01----:R-:W-:-:S03]  /*04f0*/  @!P1 IADD3 R11, PT, PT, R9, UR4, RZ ;  /* 0x00000004090b9c10 */ /* 0x003fc6000fffe0ff */
[----:B------:R3:W-:Y:S02]  /*0500*/  @P0 STG.E desc[UR12][R12.64], RZ ;  /* 0x000000ff0c000986 */ /* 0x0007e4000c10190c */
[----:B------:R-:W-:Y:S02]  /*0510*/  @!P1 IMAD.WIDE R10, R11, 0x4, R6 ;  /* 0x000000040b0a9825 */ /* 0x000fe400078e0206 */
[----:B------:R3:W-:Y:S04]  /*0520*/  @P0 STG.E desc[UR12][R12.64+0x4], RZ ;  /* 0x000004ff0c000986 */ /* 0x0007e8000c10190c */
[----:B------:R3:W-:Y:S02]  /*0530*/  @!P1 STG.E desc[UR12][R10.64], RZ ;  /* 0x000000ff0a009986 */ /* 0x0007e4000c10190c */
.L_x_3:
[----:B--23--:R-:W2:Y:S01]  /*0540*/  LDC R13, c[0x0][0x39c] ;  /* 0x0000e700ff0d7b82 */ /* 0x00cea20000000800 */
[----:B------:R-:W-:Y:S01]  /*0550*/  UIADD3 UR6, UPT, UPT, UR6, 0x2, URZ ;  /* 0x0000000206067890 */ /* 0x000fe2000fffe0ff */
[----:B------:R-:W-:Y:S01]  /*0560*/  UMOV UR4, URZ ;  /* 0x000000ff00047c82 */ /* 0x000fe20008000000 */
[----:B--2---:R-:W-:-:S10]  /*0570*/  FMUL R13, R13, R13 ;  /* 0x0000000d0d0d7220 */ /* 0x004fd40000400000 */
.L_x_5:
[----:B01-3--:R-:W-:Y:S01]  /*0580*/  IADD3 R11, PT, PT, R9, UR4, RZ ;  /* 0x00000004090b7c10 */ /* 0x00bfe2000fffe0ff */
[----:B------:R-:W-:-:S04]  /*0590*/  UIADD3 UR4, UPT, UPT, UR6, UR4, URZ ;  /* 0x0000000406047290 */ /* 0x000fc8000fffe0ff */
[----:B------:R-:W-:Y:S01]  /*05a0*/  IMAD.WIDE R10, R11, 0x4, R6 ;  /* 0x000000040b0a7825 */ /* 0x000fe200078e0206 */
[----:B------:R-:W-:-:S04]  /*05b0*/  UISETP.GE.AND UP0, UPT, UR4, UR7, UPT ;  /* 0x000000070400728c */ /* 0x000fc8000bf06270 */
[----:B------:R3:W-:Y:S05]  /*05c0*/  STG.E desc[UR12][R10.64], R13 ;  /* 0x0000000d0a007986 */ /* 0x0007ea000c10190c */
[----:B------:R-:W-:Y:S05]  /*05d0*/  BRA.U !UP0, `(.L_x_5) ;  /* 0xfffffffd08e87547 */ /* 0x000fea000b83ffff */
.L_x_0:
[----:B------:R-:W-:-:S09]  /*05e0*/  UISETP.GE.AND UP0, UPT, UR10, 0x1, UPT ;  /* 0x000000010a00788c */ /* 0x000fd2000bf06270 */
[----:B------:R-:W-:Y:S05]  /*05f0*/  BRA.U !UP0, `(.L_x_6) ;  /* 0x0000000108c87547 */ /* 0x000fea000b800000 */
[----:B------:R-:W-:Y:S02]  /*0600*/  UISETP.GE.U32.AND UP0, UPT, UR10, 0x8, UPT ;  /* 0x000000080a00788c */ /* 0x000fe4000bf06070 */
[----:B------:R-:W-:Y:S01]  /*0610*/  ULOP3.LUT UR6, UR10, 0x7, URZ, 0xc0, !UPT ;  /* 0x000000070a067892 */ /* 0x000fe2000f8ec0ff */
[----:B------:R-:W-:-:S03]  /*0620*/  UMOV UR4, URZ ;  /* 0x000000ff00047c82 */ /* 0x000fc60008000000 */
[----:B------:R-:W-:-:S03]  /*0630*/  UISETP.NE.AND UP1, UPT, UR6, URZ, UPT ;  /* 0x000000ff0600728c */ /* 0x000fc6000bf25270 */
[----:B------:R-:W-:Y:S08]  /*0640*/  BRA.U !UP0, `(.L_x_7) ;  /* 0x0000000108407547 */ /* 0x000ff0000b800000 */
[----:B------:R-:W-:Y:S01]  /*0650*/  HFMA2 R9, -RZ, RZ, 1.875, 0 ;  /* 0x3f800000ff097431 */ /* 0x000fe200000001ff */
[----:B------:R-:W-:Y:S01]  /*0660*/  ULOP3.LUT UR4, UR10, 0x7ffffff8, URZ, 0xc0, !UPT ;  /* 0x7ffffff80a047892 */ /* 0x000fe2000f8ec0ff */
[----:B------:R-:W-:-:S11]  /*0670*/  UMOV UR5, URZ ;  /* 0x000000ff00057c82 */ /* 0x000fd60008000000 */
.L_x_8:
[----:B0-----:R-:W-:Y:S01]  /*0680*/  IADD3 R7, PT, PT, R2, UR5, RZ ;  /* 0x0000000502077c10 */ /* 0x001fe2000fffe0ff */
[----:B------:R-:W-:-:S04]  /*0690*/  UIADD3 UR5, UPT, UPT, UR5, 0x8, URZ ;  /* 0x0000000805057890 */ /* 0x000fc8000fffe0ff */
[----:B------:R-:W-:Y:S01]  /*06a0*/  IMAD.WIDE R6, R7, 0x4, R4 ;  /* 0x0000000407067825 */ /* 0x000fe200078e0204 */
[----:B------:R-:W-:-:S04]  /*06b0*/  UISETP.NE.AND UP0, UPT, UR5, UR4, UPT ;  /* 0x000000040500728c */ /* 0x000fc8000bf05270 */
[----:B------:R0:W-:Y:S04]  /*06c0*/  STG.E desc[UR12][R6.64], R9 ;  /* 0x0000000906007986 */ /* 0x0001e8000c10190c */
[----:B------:R0:W-:Y:S04]  /*06d0*/  STG.E desc[UR12][R6.64+0x4], R9 ;  /* 0x0000040906007986 */ /* 0x0001e8000c10190c */
[----:B------:R0:W-:Y:S04]  /*06e0*/  STG.E desc[UR12][R6.64+0x8], R9 ;  /* 0x0000080906007986 */ /* 0x0001e8000c10190c */
[----:B------:R0:W-:Y:S04]  /*06f0*/  STG.E desc[UR12][R6.64+0xc], R9 ;  /* 0x00000c0906007986 */ /* 0x0001e8000c10190c */
[----:B------:R0:W-:Y:S04]  /*0700*/  STG.E desc[UR12][R6.64+0x10], R9 ;  /* 0x0000100906007986 */ /* 0x0001e8000c10190c */
[----:B------:R0:W-:Y:S04]  /*0710*/  STG.E desc[UR12][R6.64+0x14], R9 ;  /* 0x0000140906007986 */ /* 0x0001e8000c10190c */
[----:B------:R0:W-:Y:S04]  /*0720*/  STG.E desc[UR12][R6.64+0x18], R9 ;  /* 0x0000180906007986 */ /* 0x0001e8000c10190c */
[----:B------:R0:W-:Y:S01]  /*0730*/  STG.E desc[UR12][R6.64+0x1c], R9 ;  /* 0x00001c0906007986 */ /* 0x0001e2000c10190c */
[----:B------:R-:W-:Y:S05]  /*0740*/  BRA.U UP0, `(.L_x_8) ;  /* 0xfffffffd00cc7547 */ /* 0x000fea000b83ffff */
.L_x_7:
[----:B------:R-:W-:Y:S05]  /*0750*/  BRA.U !UP1, `(.L_x_6) ;  /* 0x0000000109707547 */ /* 0x000fea000b800000 */
[----:B------:R-:W-:Y:S02]  /*0760*/  UISETP.GE.U32.AND UP0, UPT, UR6, 0x4, UPT ;  /* 0x000000040600788c */ /* 0x000fe4000bf06070 */
[----:B------:R-:W-:-:S04]  /*0770*/  ULOP3.LUT UR5, UR10, 0x3, URZ, 0xc0, !UPT ;  /* 0x000000030a057892 */ /* 0x000fc8000f8ec0ff */
[----:B------:R-:W-:-:S03]  /*0780*/  UISETP.NE.AND UP1, UPT, UR5, URZ, UPT ;  /* 0x000000ff0500728c */ /* 0x000fc6000bf25270 */
[----:B------:R-:W-:Y:S08]  /*0790*/  BRA.U !UP0, `(.L_x_9) ;  /* 0x0000000108207547 */ /* 0x000ff0000b800000 */
[----:B0-----:R-:W-:Y:S01]  /*07a0*/  IADD3 R7, PT, PT, R2, UR4, RZ ;  /* 0x0000000402077c10 */ /* 0x001fe2000fffe0ff */
[----:B------:R-:W-:Y:S01]  /*07b0*/  HFMA2 R9, -RZ, RZ, 1.875, 0 ;  /* 0x3f800000ff097431 */ /* 0x000fe200000001ff */
[----:B------:R-:W-:-:S03]  /*07c0*/  UIADD3 UR4, UPT, UPT, UR4, 0x4, URZ ;  /* 0x0000000404047890 */ /* 0x000fc6000fffe0ff */
[----:B------:R-:W-:-:S05]  /*07d0*/  IMAD.WIDE R6, R7, 0x4, R4 ;  /* 0x0000000407067825 */ /* 0x000fca00078e0204 */
[----:B------:R1:W-:Y:S04]  /*07e0*/  STG.E desc[UR12][R6.64], R9 ;  /* 0x0000000906007986 */ /* 0x0003e8000c10190c */
[----:B------:R1:W-:Y:S04]  /*07f0*/  STG.E desc[UR12][R6.64+0x4], R9 ;  /* 0x0000040906007986 */ /* 0x0003e8000c10190c */
[----:B------:R1:W-:Y:S04]  /*0800*/  STG.E desc[UR12][R6.64+0x8], R9 ;  /* 0x0000080906007986 */ /* 0x0003e8000c10190c */
[----:B------:R1:W-:Y:S02]  /*0810*/  STG.E desc[UR12][R6.64+0xc], R9 ;  /* 0x00000c0906007986 */ /* 0x0003e4000c10190c */
.L_x_9:
[----:B------:R-:W-:Y:S05]  /*0820*/  BRA.U !UP1, `(.L_x_6) ;  /* 0x00000001093c7547 */ /* 0x000fea000b800000 */
[----:B------:R-:W-:Y:S01]  /*0830*/  UISETP.NE.AND UP0, UPT, UR5, 0x1, UPT ;  /* 0x000000010500788c */ /* 0x000fe2000bf05270 */
[----:B--23--:R-:W-:Y:S01]  /*0840*/  MOV R11, 0x3f800000 ;  /* 0x3f800000000b7802 */ /* 0x00cfe20000000f00 */
[----:B------:R-:W-:-:S04]  /*0850*/  ULOP3.LUT UR5, UR10, 0x1, URZ, 0xc0, !UPT ;  /* 0x000000010a057892 */ /* 0x000fc8000f8ec0ff */
[----:B------:R-:W-:Y:S01]  /*0860*/  PLOP3.LUT P0, PT, PT, PT, UP0, 0x80, 0x8 ;  /* 0x000000000008781c */ /* 0x000fe20003f0f008 */
[----:B------:R-:W-:-:S06]  /*0870*/  UISETP.NE.U32.AND UP1, UPT, UR5, 0x1, UPT ;  /* 0x000000010500788c */ /* 0x000fcc000bf25070 */
[----:B------:R-:W-:-:S06]  /*0880*/  PLOP3.LUT P1, PT, PT, PT, UP1, 0x80, 0x8 ;  /* 0x000000000008781c */ /* 0x000fcc0003f2f018 */
[----:B01----:R-:W-:Y:S01]  /*0890*/  @P0 IADD3 R7, PT, PT, R2, UR4, RZ ;  /* 0x0000000402070c10 */ /* 0x003fe2000fffe0ff */
[----:B------:R-:W-:-:S04]  /*08a0*/  @UP0 UIADD3 UR4, UPT, UPT, UR4, 0x2, URZ ;  /* 0x0000000204040890 */ /* 0x000fc8000fffe0ff */
[----:B------:R-:W-:Y:S02]  /*08b0*/  @P0 IMAD.WIDE R6, R7, 0x4, R4 ;  /* 0x0000000407060825 */ /* 0x000fe400078e0204 */
[----:B------:R-:W-:-:S03]  /*08c0*/  @!P1 IADD3 R9, PT, PT, R2, UR4, RZ ;  /* 0x0000000402099c10 */ /* 0x000fc6000fffe0ff */
[----:B------:R4:W-:Y:S02]  /*08d0*/  @P0 STG.E desc[UR12][R6.64], R11 ;  /* 0x0000000b06000986 */ /* 0x0009e4000c10190c */
[----:B------:R-:W-:-:S04]  /*08e0*/  @!P1 IMAD.WIDE R4, R9, 0x4, R4 ;  /* 0x0000000409049825 */ /* 0x000fc800078e0204 */
[----:B------:R-:W-:Y:S01]  /*08f0*/  HFMA2 R9, -RZ, RZ, 1.875, 0 ;  /* 0x3f800000ff097431 */ /* 0x000fe200000001ff */
[----:B------:R4:W-:Y:S04]  /*0900*/  @P0 STG.E desc[UR12][R6.64+0x4], R11 ;  /* 0x0000040b06000986 */ /* 0x0009e8000c10190c */
[----:B------:R4:W-:Y:S02]  /*0910*/  @!P1 STG.E desc[UR12][R4.64], R9 ;  /* 0x0000000904009986 */ /* 0x0009e4000c10190c */
.L_x_6:
[----:B------:R-:W-:Y:S01]  /*0920*/  UISETP.GE.AND UP0, UPT, UR9, 0x1, UPT ;  /* 0x000000010900788c */ /* 0x000fe2000bf06270 */
[----:B------:R-:W-:-:S05]  /*0930*/  LEA.HI R3, R3, R3, RZ, 0x1 ;  /* 0x0000000303037211 */ /* 0x000fca00078f08ff */
[----:B------:R-:W-:-:S13]  /*0940*/  PLOP3.LUT P0, PT, PT, PT, UP0, 0x80, 0x8 ;  /* 0x000000000008781c */ /* 0x000fda0003f0f008 */
[----:B------:R-:W-:Y:S05]  /*0950*/  @!P0 EXIT ;  /* 0x000000000000894d */ /* 0x000fea0003800000 */
[----:B------:R-:W-:Y:S01]  /*0960*/  SHF.R.S32.HI R3, RZ, 0x1, R3 ;  /* 0x00000001ff037819 */ /* 0x000fe20000011403 */
[----:B------:R-:W5:Y:S01]  /*0970*/  LDCU UR4, c[0x0][0x390] ;  /* 0x00007200ff0477ac */ /* 0x000f620008000800 */
[----:B--23--:R-:W-:Y:S02]  /*0980*/  IABS R13, R0 ;  /* 0x00000000000d7213 */ /* 0x00cfe40000000000 */
[----:B----4-:R-:W-:Y:S01]  /*0990*/  IABS R5, R3 ;  /* 0x0000000300057213 */ /* 0x010fe20000000000 */
[----:B------:R-:W-:Y:S01]  /*09a0*/  ULOP3.LUT UR17, UR10, 0x7, URZ, 0xc0, !UPT ;  /* 0x000000070a117892 */ /* 0x000fe2000f8ec0ff */
[----:B------:R-:W-:Y:S01]  /*09b0*/  ISETP.GE.AND P2, PT, R0, RZ, PT ;  /* 0x000000ff0000720c */ /* 0x000fe20003f46270 */
[----:B------:R-:W-:Y:S01]  /*09c0*/  ULOP3.LUT UR20, UR10, 0x3, URZ, 0xc0, !UPT ;  /* 0x000000030a147892 */ /* 0x000fe2000f8ec0ff */
[----:B------:R-:W2:Y:S01]  /*09d0*/  I2F.RP R11, R5 ;  /* 0x00000005000b7306 */ /* 0x000ea20000209400 */
[----:B------:R-:W-:Y:S01]  /*09e0*/  ISETP.NE.AND P1, PT, R3, RZ, PT ;  /* 0x000000ff0300720c */ /* 0x000fe20003f25270 */
[----:B------:R-:W-:-:S02]  /*09f0*/  UIMAD UR6, UR9, UR10, URZ ;  /* 0x0000000a090672a4 */ /* 0x000fc4000f8e02ff */
[----:B------:R-:W-:Y:S02]  /*0a00*/  UIADD3 UR11, UPT, UPT, UR10, -0x1, URZ ;  /* 0xffffffff0a0b7890 */ /* 0x000fe4000fffe0ff */
[----:B------:R-:W-:Y:S02]  /*0a10*/  ULOP3.LUT UR14, UR10, 0xf, URZ, 0xc0, !UPT ;  /* 0x0000000f0a0e7892 */ /* 0x000fe4000f8ec0ff */
[----:B------:R-:W-:Y:S02]  /*0a20*/  ULOP3.LUT UR21, UR10, 0x7ffffff8, URZ, 0xc0, !UPT ;  /* 0x7ffffff80a157892 */ /* 0x000fe4000f8ec0ff */
[----:B------:R-:W-:Y:S01]  /*0a30*/  ULOP3.LUT UR22, UR10, 0x1, URZ, 0xc0, !UPT ;  /* 0x000000010a167892 */ /* 0x000fe2000f8ec0ff */
[----:B-----5:R-:W-:Y:S01]  /*0a40*/  I2FP.F32.S32 R4, UR4 ;  /* 0x0000000400047c45 */ /* 0x020fe20008201400 */
[----:B------:R-:W-:Y:S02]  /*0a50*/  ULOP3.LUT UR7, UR10, 0x7ffffffc, URZ, 0xc0, !UPT ;  /* 0x7ffffffc0a077892 */ /* 0x000fe4000f8ec0ff */
[----:B------:R-:W-:Y:S01]  /*0a60*/  ULOP3.LUT UR8, UR10, 0x7ffffff0, URZ, 0xc0, !UPT ;  /* 0x7ffffff00a087892 */ /* 0x000fe2000f8ec0ff */
[----:B--2---:R-:W2:Y:S01]  /*0a70*/  MUFU.RCP R11, R11 ;  /* 0x0000000b000b7308 */ /* 0x004ea20000001000 */
[C---:B01----:R-:W-:Y:S01]  /*0a80*/  FMUL R7, |R4|.reuse, 16777216 ;  /* 0x4b80000004077820 */ /* 0x043fe20000400200 */
[----:B------:R-:W-:Y:S01]  /*0a90*/  FSETP.GEU.AND P0, PT, |R4|, 1.175494350822287508e-38, PT ;  /* 0x008000000400780b */ /* 0x000fe20003f0e200 */
[----:B------:R-:W-:-:S02]  /*0aa0*/  UIADD3 UR15, UPT, UPT, UR17, -0x1, URZ ;  /* 0xffffffff110f7890 */ /* 0x000fc4000fffe0ff */
[----:B------:R-:W-:Y:S01]  /*0ab0*/  UIADD3 UR16, UPT, UPT, UR20, -0x1, URZ ;  /* 0xffffffff14107890 */ /* 0x000fe2000fffe0ff */
[----:B------:R-:W-:Y:S01]  /*0ac0*/  FSEL R7, R7, |R4|, !P0 ;  /* 0x4000000407077208 */ /* 0x000fe20004000000 */
[----:B------:R-:W-:-:S03]  /*0ad0*/  UMOV UR5, 0x1 ;  /* 0x0000000100057882 */ /* 0x000fc60000000000 */
[----:B------:R-:W-:-:S04]  /*0ae0*/  IADD3 R6, PT, PT, R7, -0x3f3504f3, RZ ;  /* 0xc0cafb0d07067810 */ /* 0x000fc80007ffe0ff */
[----:B------:R-:W-:Y:S02]  /*0af0*/  LOP3.LUT R10, R6, 0xff800000, RZ, 0xc0, !PT ;  /* 0xff800000060a7812 */ /* 0x000fe400078ec0ff */
[----:B--2---:R-:W-:Y:S02]  /*0b00*/  IADD3 R8, PT, PT, R11, 0xffffffe, RZ ;  /* 0x0ffffffe0b087810 */ /* 0x004fe40007ffe0ff */
[----:B------:R-:W-:Y:S02]  /*0b10*/  IADD3 R6, PT, PT, R7, -R10, RZ ;  /* 0x8000000a07067210 */ /* 0x000fe40007ffe0ff */
[----:B------:R0:W1:Y:S03]  /*0b20*/  F2I.FTZ.U32.TRUNC.NTZ R9, R8 ;  /* 0x0000000800097305 */ /* 0x000066000021f000 */
[----:B------:R-:W-:-:S06]  /*0b30*/  FADD R7, R6, 1 ;  /* 0x3f80000006077421 */ /* 0x000fcc0000000000 */
[----:B------:R-:W2:Y:S01]  /*0b40*/  MUFU.RCP R7, R7 ;  /* 0x0000000700077308 */ /* 0x000ea20000001000 */
[----:B0-----:R-:W-:Y:S02]  /*0b50*/  MOV R8, RZ ;  /* 0x000000ff00087202 */ /* 0x001fe40000000f00 */
[----:B-1----:R-:W-:-:S05]  /*0b60*/  IADD3 R12, PT, PT, RZ, -R9, RZ ;  /* 0x80000009ff0c7210 */ /* 0x002fca0007ffe0ff */
[----:B------:R-:W-:Y:S01]  /*0b70*/  IMAD R11, R12, R5, RZ ;  /* 0x000000050c0b7224 */ /* 0x000fe200078e02ff */
[----:B------:R-:W-:-:S03]  /*0b80*/  IABS R12, R3 ;  /* 0x00000003000c7213 */ /* 0x000fc60000000000 */
[----:B------:R-:W-:Y:S01]  /*0b90*/  IMAD.HI.U32 R8, R9, R11, R8 ;  /* 0x0000000b09087227 */ /* 0x000fe200078e0008 */
[----:B------:R-:W-:-:S03]  /*0ba0*/  IADD3 R12, PT, PT, RZ, -R12, RZ ;  /* 0x8000000cff0c7210 */ /* 0x000fc60007ffe0ff */
[----:B------:R-:W-:Y:S01]  /*0bb0*/  FADD R11, R6, -1 ;  /* 0xbf800000060b7421 */ /* 0x000fe20000000000 */
[----:B------:R-:W-:Y:S02]  /*0bc0*/  MOV R9, R13 ;  /* 0x0000000d00097202 */ /* 0x000fe40000000f00 */
[----:B------:R-:W-:Y:S01]  /*0bd0*/  MOV R13, R12 ;  /* 0x0000000c000d7202 */ /* 0x000fe20000000f00 */
[----:B------:R-:W-:Y:S02]  /*0be0*/  FADD R12, R11, R11 ;  /* 0x0000000b0b0c7221 */ /* 0x000fe40000000000 */
[----:B------:R-:W-:-:S04]  /*0bf0*/  IMAD.HI.U32 R8, R8, R9, RZ ;  /* 0x0000000908087227 */ /* 0x000fc800078e00ff */
[----:B------:R-:W-:Y:S02]  /*0c00*/  IMAD R6, R8, R13, R9 ;  /* 0x0000000d08067224 */ /* 0x000fe400078e0209 */
[----:B--2---:R-:W-:Y:S01]  /*0c10*/  FMUL R13, R7, R12 ;  /* 0x0000000c070d7220 */ /* 0x004fe20000400000 */
[----:B------:R-:W-:Y:S01]  /*0c20*/  FSEL R8, RZ, -24, P0 ;  /* 0xc1c00000ff087808 */ /* 0x000fe20000000000 */
[----:B------:R-:W-:Y:S01]  /*0c30*/  HFMA2 R12, -RZ, RZ, 0.771484375, 0.21533203125 ;  /* 0x3a2c32e4ff0c7431 */ /* 0x000fe200000001ff */
[----:B------:R-:W-:Y:S01]  /*0c40*/  I2FP.F32.S32 R9, R10 ;  /* 0x0000000a00097245 */ /* 0x000fe20000201400 */
[----:B------:R-:W-:Y:S01]  /*0c50*/  FADD R10, R11, -R13 ;  /* 0x8000000d0b0a7221 */ /* 0x000fe20000000000 */
[----:B------:R-:W-:-:S03]  /*0c60*/  ISETP.GT.U32.AND P0, PT, R5, R6, PT ;  /* 0x000000060500720c */ /* 0x000fc60003f04070 */
[----:B------:R-:W-:Y:S01]  /*0c70*/  FFMA R8, R9, 1.1920928955078125e-07, R8 ;  /* 0x3400000009087823 */ /* 0x000fe20000000008 */
[CC--:B------:R-:W-:Y:S01]  /*0c80*/  FMUL R9, R13.reuse, R13.reuse ;  /* 0x0000000d0d097220 */ /* 0x0c0fe20000400000 */
[----:B------:R-:W-:Y:S02]  /*0c90*/  FADD R10, R10, R10 ;  /* 0x0000000a0a0a7221 */ /* 0x000fe40000000000 */
[----:B------:R-:W-:Y:S01]  /*0ca0*/  FFMA R14, R13, 1.4426950216293334961, R8 ;  /* 0x3fb8aa3b0d0e7823 */ /* 0x000fe20000000008 */
[----:B------:R-:W-:Y:S01]  /*0cb0*/  FFMA R12, R9, R12, 0.0032181653659790754318 ;  /* 0x3b52e7db090c7423 */ /* 0x000fe2000000000c */
[----:B------:R-:W-:Y:S02]  /*0cc0*/  FFMA R10, R11, -R13, R10 ;  /* 0x8000000d0b0a7223 */ /* 0x000fe4000000000a */
[----:B------:R-:W-:Y:S01]  /*0cd0*/  FADD R8, R8, -R14 ;  /* 0x8000000e08087221 */ /* 0x000fe20000000000 */
[----:B------:R-:W-:Y:S01]  /*0ce0*/  FFMA R12, R9, R12, 0.018033718690276145935 ;  /* 0x3c93bb73090c7423 */ /* 0x000fe2000000000c */
[----:B------:R-:W-:Y:S01]  /*0cf0*/  FMUL R10, R7, R10 ;  /* 0x0000000a070a7220 */ /* 0x000fe20000400000 */
[----:B------:R-:W-:Y:S01]  /*0d00*/  @!P0 IADD3 R6, PT, PT, R6, -R5, RZ ;  /* 0x8000000506068210 */ /* 0x000fe20007ffe0ff */
[----:B------:R-:W-:Y:S01]  /*0d10*/  FFMA R7, R13, 1.4426950216293334961, R8 ;  /* 0x3fb8aa3b0d077823 */ /* 0x000fe20000000008 */
[----:B------:R-:W-:-:S02]  /*0d20*/  FFMA R12, R9, R12, 0.12022458761930465698 ;  /* 0x3df6384f090c7423 */ /* 0x000fc4000000000c */
[----:B------:R-:W-:Y:S01]  /*0d30*/  ISETP.GT.U32.AND P0, PT, R5, R6, PT ;  /* 0x000000060500720c */ /* 0x000fe20003f04070 */
[----:B------:R-:W-:Y:S01]  /*0d40*/  FFMA R8, R10, 1.4426950216293334961, R7 ;  /* 0x3fb8aa3b0a087823 */ /* 0x000fe20000000007 */
[----:B------:R-:W-:-:S03]  /*0d50*/  FMUL R12, R9, R12 ;  /* 0x0000000c090c7220 */ /* 0x000fc60000400000 */
[----:B------:R-:W-:Y:S01]  /*0d60*/  FFMA R7, R13, 1.9251366722983220825e-08, R8 ;  /* 0x32a55e340d077823 */ /* 0x000fe20000000008 */
[----:B------:R-:W-:-:S04]  /*0d70*/  FMUL R8, R12, 3 ;  /* 0x404000000c087820 */ /* 0x000fc80000400000 */
[----:B------:R-:W-:-:S03]  /*0d80*/  FFMA R8, R10, R8, R7 ;  /* 0x000000080a087223 */ /* 0x000fc60000000007 */
[----:B------:R-:W-:Y:S01]  /*0d90*/  @!P0 IADD3 R6, PT, PT, R6, -R5, RZ ;  /* 0x8000000506068210 */ /* 0x000fe20007ffe0ff */
[----:B------:R-:W-:Y:S01]  /*0da0*/  FFMA R7, R13, R12, R8 ;  /* 0x0000000c0d077223 */ /* 0x000fe20000000008 */
[C---:B------:R-:W-:Y:S01]  /*0db0*/  FSETP.NEU.AND P0, PT, |R4|.reuse, +INF , PT ;  /* 0x7f8000000400780b */ /* 0x040fe20003f0d200 */
[----:B------:R-:W-:Y:S01]  /*0dc0*/  FADD R8, R4, R4 ;  /* 0x0000000404087221 */ /* 0x000fe20000000000 */
[----:B------:R-:W-:Y:S01]  /*0dd0*/  @!P2 IADD3 R6, PT, PT, -R6, RZ, RZ ;  /* 0x000000ff0606a210 */ /* 0x000fe20007ffe1ff */
[C---:B------:R-:W-:Y:S01]  /*0de0*/  FADD R5, R14.reuse, R7 ;  /* 0x000000070e057221 */ /* 0x040fe20000000000 */
[----:B------:R-:W-:Y:S02]  /*0df0*/  ISETP.EQ.OR P0, PT, RZ, UR4, !P0 ;  /* 0x00000004ff007c0c */ /* 0x000fe4000c702670 */
[----:B------:R-:W-:Y:S01]  /*0e00*/  @!P1 LOP3.LUT R6, RZ, R3, RZ, 0x33, !PT ;  /* 0x00000003ff069212 */ /* 0x000fe200078e33ff */
[----:B------:R-:W-:-:S04]  /*0e10*/  FADD R14, -R14, R5 ;  /* 0x000000050e0e7221 */ /* 0x000fc80000000100 */
[----:B------:R-:W-:-:S07]  /*0e20*/  FADD R7, R7, -R14 ;  /* 0x8000000e07077221 */ /* 0x000fce0000000000 */
.L_x_103:
[----:B------:R-:W-:Y:S01]  /*0e30*/  UISETP.GE.U32.AND UP0, UPT, UR5, 0x2, UPT ;  /* 0x000000020500788c */ /* 0x000fe2000bf06070 */
[----:B01----:R-:W-:-:S08]  /*0e40*/  MOV R9, RZ ;  /* 0x000000ff00097202 */ /* 0x003fd00000000f00 */
[----:B--234-:R-:W-:Y:S05]  /*0e50*/  BRA.U !UP0, `(.L_x_10) ;  /* 0x0000000508007547 */ /* 0x01cfea000b800000 */
[----:B------:R-:W0:Y:S01]  /*0e60*/  LDC R18, c[0x0][0x390] ;  /* 0x0000e400ff127b82 */ /* 0x000e220000000800 */
[----:B------:R-:W-:Y:S01]  /*0e70*/  HFMA2 R9, -RZ, RZ, 0, 0 ;  /* 0x00000000ff097431 */ /* 0x000fe200000001ff */
[----:B------:R-:W-:Y:S01]  /*0e80*/  MOV R11, 0x1 ;  /* 0x00000001000b7802 */ /* 0x000fe20000000f00 */
[----:B------:R-:W-:Y:S01]  /*0e90*/  HFMA2 R13, -RZ, RZ, 0, 5.9604644775390625e-08 ;  /* 0x00000001ff0d7431 */ /* 0x000fe200000001ff */
[----:B------:R-:W1:Y:S04]  /*0ea0*/  LDCU UR4, c[0x0][0x38c] ;  /* 0x00007180ff0477ac */ /* 0x000e680008000800 */
[----:B------:R-:W2:Y:S02]  /*0eb0*/  LDC R10, c[0x0][0x394] ;  /* 0x0000e500ff0a7b82 */ /* 0x000ea40000000800 */
.L_x_13:
[----:B------:R-:W-:Y:S02]  /*0ec0*/  I2FP.F32.S32 R12, R11 ;  /* 0x0000000b000c7245 */ /* 0x000fe40000201400 */
[----:B------:R-:W-:Y:S02]  /*0ed0*/  MOV R19, 0x391fcb8e ;  /* 0x391fcb8e00137802 */ /* 0x000fe40000000f00 */
[----:B------:R-:W-:Y:S01]  /*0ee0*/  IADD3 R21, PT, PT, R11, -0x1, RZ ;  /* 0xffffffff0b157810 */ /* 0x000fe20007ffe0ff */
[----:B------:R-:W-:-:S04]  /*0ef0*/  FMUL R14, R5, R12 ;  /* 0x0000000c050e7220 */ /* 0x000fc80000400000 */
[----:B------:R-:W3:Y:S01]  /*0f00*/  FRND R15, R14 ;  /* 0x0000000e000f7307 */ /* 0x000ee20000201000 */
[-C--:B------:R-:W-:Y:S01]  /*0f10*/  FFMA R16, R5, R12.reuse, -R14 ;  /* 0x0000000c05107223 */ /* 0x080fe2000000080e */
[C---:B------:R-:W-:Y:S02]  /*0f20*/  FSETP.GT.AND P2, PT, |R14|.reuse, 152, PT ;  /* 0x431800000e00780b */ /* 0x040fe40003f44200 */
[C---:B------:R-:W-:Y:S01]  /*0f30*/  FSETP.GEU.AND P3, PT, R14.reuse, RZ, PT ;  /* 0x000000ff0e00720b */ /* 0x040fe20003f6e000 */
[----:B------:R-:W-:Y:S01]  /*0f40*/  FFMA R16, R7, R12, R16 ;  /* 0x0000000c07107223 */ /* 0x000fe20000000010 */
[----:B---3--:R-:W-:Y:S01]  /*0f50*/  FADD R17, R14, -R15 ;  /* 0x8000000f0e117221 */ /* 0x008fe20000000000 */
[----:B------:R-:W-:Y:S01]  /*0f60*/  FSETP.GT.AND P1, PT, R15, RZ, PT ;  /* 0x000000ff0f00720b */ /* 0x000fe20003f24000 */
[----:B------:R-:W-:Y:S02]  /*0f70*/  FMUL R15, R12, 0.5 ;  /* 0x3f0000000c0f7820 */ /* 0x000fe40000400000 */
[----:B------:R-:W-:Y:S01]  /*0f80*/  FADD R16, R16, R17 ;  /* 0x0000001110107221 */ /* 0x000fe20000000000 */
[----:B------:R-:W-:-:S02]  /*0f90*/  SEL R20, RZ, 0x83000000, P1 ;  /* 0x83000000ff147807 */ /* 0x000fc40000800000 */
[----:B------:R-:W-:Y:S01]  /*0fa0*/  ISETP.NE.AND P1, PT, R21, -0x1, PT ;  /* 0xffffffff1500780c */ /* 0x000fe20003f25270 */
[----:B------:R-:W-:Y:S01]  /*0fb0*/  FFMA R17, R16, R19, 0.0013391353422775864601 ;  /* 0x3aaf85ed10117423 */ /* 0x000fe20000000013 */
[----:B------:R-:W3:Y:S02]  /*0fc0*/  FRND.TRUNC R15, R15 ;  /* 0x0000000f000f7307 */ /* 0x000ee4000020d000 */
[----:B0-----:R-:W-:Y:S01]  /*0fd0*/  ISETP.EQ.OR P1, PT, R18, 0x1, !P1 ;  /* 0x000000011200780c */ /* 0x001fe20004f22670 */
[----:B------:R-:W-:-:S04]  /*0fe0*/  FFMA R17, R16, R17, 0.0096188392490148544312 ;  /* 0x3c1d985610117423 */ /* 0x000fc80000000011 */
[C---:B------:R-:W-:Y:S01]  /*0ff0*/  FFMA R17, R16.reuse, R17, 0.055503588169813156128 ;  /* 0x3d6357bb10117423 */ /* 0x040fe20000000011 */
[----:B------:R0:W4:Y:S03]  /*1000*/  F2I.NTZ R19, R14 ;  /* 0x0000000e00137305 */ /* 0x0001260000203100 */
[----:B------:R-:W-:-:S04]  /*1010*/  FFMA R17, R16, R17, 0.24022644758224487305 ;  /* 0x3e75fdec10117423 */ /* 0x000fc80000000011 */
[C---:B------:R-:W-:Y:S01]  /*1020*/  FFMA R17, R16.reuse, R17, 0.69314718246459960938 ;  /* 0x3f31721810117423 */ /* 0x040fe20000000011 */
[----:B---3--:R-:W-:Y:S01]  /*1030*/  FADD R15, R15, R15 ;  /* 0x0000000f0f0f7221 */ /* 0x008fe20000000000 */
[----:B0-----:R-:W-:Y:S02]  /*1040*/  MOV R14, 0x3f800000 ;  /* 0x3f800000000e7802 */ /* 0x001fe40000000f00 */
[----:B------:R-:W-:Y:S01]  /*1050*/  FFMA R17, R16, R17, 1 ;  /* 0x3f80000010117423 */ /* 0x000fe20000000011 */
[----:B------:R-:W-:Y:S02]  /*1060*/  IADD3 R16, PT, PT, R20, 0x7f000000, RZ ;  /* 0x7f00000014107810 */ /* 0x000fe40007ffe0ff */
[----:B----4-:R-:W-:-:S03]  /*1070*/  LEA R19, R19, -R20, 0x17 ;  /* 0x8000001413137211 */ /* 0x010fc600078eb8ff */
[----:B------:R-:W-:-:S04]  /*1080*/  FMUL R16, R17, R16 ;  /* 0x0000001011107220 */ /* 0x000fc80000400000 */
[----:B------:R-:W-:Y:S01]  /*1090*/  FMUL R19, R16, R19 ;  /* 0x0000001310137220 */ /* 0x000fe20000400000 */
[----:B------:R-:W-:Y:S02]  /*10a0*/  MOV R16, R13 ;  /* 0x0000000d00107202 */ /* 0x000fe40000000f00 */
[----:B------:R-:W-:Y:S02]  /*10b0*/  IADD3 R13, PT, PT, R13, 0x1, RZ ;  /* 0x000000010d0d7810 */ /* 0x000fe40007ffe0ff */
[----:B------:R-:W-:Y:S01]  /*10c0*/  @P2 FSEL R19, RZ, +INF , !P3 ;  /* 0x7f800000ff132808 */ /* 0x000fe20005800000 */
[----:B------:R-:W-:Y:S06]  /*10d0*/  @P1 BRA `(.L_x_11) ;  /* 0x0000000000481947 */ /* 0x000fec0003800000 */
[----:B------:R-:W-:-:S04]  /*10e0*/  FSETP.NAN.AND P1, PT, |R12|, |R12|, PT ;  /* 0x4000000c0c00720b */ /* 0x000fc80003f28200 */
[----:B------:R-:W-:-:S13]  /*10f0*/  FSETP.NUM.AND P1, PT, |R4|, |R4|, !P1 ;  /* 0x400000040400720b */ /* 0x000fda0004f27200 */
[----:B------:R-:W-:Y:S01]  /*1100*/  @!P1 FADD R14, R4, R12 ;  /* 0x0000000c040e9221 */ /* 0x000fe20000000000 */
[----:B------:R-:W-:Y:S06]  /*1110*/  @!P1 BRA `(.L_x_11) ;  /* 0x0000000000389947 */ /* 0x000fec0003800000 */
[----:B------:R-:W-:Y:S01]  /*1120*/  FADD R15, R12, -R15 ;  /* 0x8000000f0c0f7221 */ /* 0x000fe20000000000 */
[----:B------:R-:W-:Y:S06]  /*1130*/  @!P0 BRA `(.L_x_12) ;  /* 0x0000000000188947 */ /* 0x000fec0003800000 */
[----:B------:R-:W-:Y:S02]  /*1140*/  FSETP.NEU.AND P1, PT, |R15|, 1, PT ;  /* 0x3f8000000f00780b */ /* 0x000fe40003f2d200 */
[----:B------:R-:W-:Y:S02]  /*1150*/  ISETP.GE.AND P2, PT, R21, -0x1, PT ;  /* 0xffffffff1500780c */ /* 0x000fe40003f46270 */
[----:B------:R-:W-:-:S04]  /*1160*/  LOP3.LUT R15, R8, 0x7f800000, RZ, 0x3c, !PT ;  /* 0x7f800000080f7812 */ /* 0x000fc800078e3cff */
[----:B------:R-:W-:-:S05]  /*1170*/  SEL R14, R15, R8, !P2 ;  /* 0x000000080f0e7207 */ /* 0x000fca0005000000 */
[----:B------:R-:W-:Y:S01]  /*1180*/  @P1 LOP3.LUT R14, R14, 0x7fffffff, RZ, 0xc0, !PT ;  /* 0x7fffffff0e0e1812 */ /* 0x000fe200078ec0ff */
[----:B------:R-:W-:Y:S06]  /*1190*/  BRA `(.L_x_11) ;  /* 0x0000000000187947 */ /* 0x000fec0003800000 */
.L_x_12:
[----:B------:R-:W-:-:S04]  /*11a0*/  FSETP.NEU.AND P1, PT, |R12|, +INF , PT ;  /* 0x7f8000000c00780b */ /* 0x000fc80003f2d200 */
[----:B------:R-:W-:-:S04]  /*11b0*/  ISETP.EQ.AND P1, PT, R18, -0x1, !P1 ;  /* 0xffffffff1200780c */ /* 0x000fc80004f22270 */
[----:B------:R-:W-:Y:S02]  /*11c0*/  ISETP.GT.OR P2, PT, R18, -0x1, P1 ;  /* 0xffffffff1200780c */ /* 0x000fe40000f44670 */
[----:B------:R-:W-:-:S11]  /*11d0*/  FSEL R14, R19, 1, !P1 ;  /* 0x3f800000130e7808 */ /* 0x000fd60004800000 */
[----:B------:R-:W-:-:S04]  /*11e0*/  @!P2 FSETP.NEU.AND P3, PT, |R15|, 1, PT ;  /* 0x3f8000000f00a80b */ /* 0x000fc80003f6d200 */
[----:B------:R-:W-:-:S09]  /*11f0*/  @!P2 FSEL R14, R19, -R19, P3 ;  /* 0x80000013130ea208 */ /* 0x000fd20001800000 */
.L_x_11:
[----:B------:R-:W0:Y:S01]  /*1200*/  F2I.TRUNC.NTZ R14, R14 ;  /* 0x0000000e000e7305 */ /* 0x000e22000020f100 */
[----:B-1----:R-:W-:Y:S02]  /*1210*/  ISETP.LT.AND P2, PT, R16, UR4, PT ;  /* 0x0000000410007c0c */ /* 0x002fe4000bf41270 */
[----:B------:R-:W-:Y:S02]  /*1220*/  ISETP.GE.U32.AND P1, PT, R13, UR5, PT ;  /* 0x000000050d007c0c */ /* 0x000fe4000bf26070 */
[----:B--2---:R-:W-:Y:S02]  /*1230*/  IADD3 R11, PT, PT, R11, R10, RZ ;  /* 0x0000000a0b0b7210 */ /* 0x004fe40007ffe0ff */
[----:B0-----:R-:W-:-:S09]  /*1240*/  IADD3 R9, PT, PT, R14, R9, RZ ;  /* 0x000000090e097210 */ /* 0x001fd20007ffe0ff */
[----:B------:R-:W-:Y:S05]  /*1250*/  @!P1 BRA P2, `(.L_x_13) ;  /* 0xfffffffc00189947 */ /* 0x000fea000103ffff */
.L_x_10:
[----:B------:R-:W0:Y:S01]  /*1260*/  LDC.64 R14, c[0x0][0x390] ;  /* 0x0000e400ff0e7b82 */ /* 0x000e220000000a00 */
[----:B------:R-:W-:-:S06]  /*1270*/  UIADD3 UR4, UPT, UPT, UR5, -0x1, URZ ;  /* 0xffffffff05047890 */ /* 0x000fcc000fffe0ff */
[----:B0-----:R-:W-:Y:S01]  /*1280*/  IMAD R10, R15, UR4, RZ ;  /* 0x000000040f0a7c24 */ /* 0x001fe2000f8e02ff */
[----:B------:R-:W-:-:S04]  /*1290*/  MOV R15, 0x391fcb8e ;  /* 0x391fcb8e000f7802 */ /* 0x000fc80000000f00 */
[----:B------:R-:W0:Y:S01]  /*12a0*/  LDCU.U8 UR4, c[0x0][0x398] ;  /* 0x00007300ff0477ac */ /* 0x000e220008000000 */
[----:B------:R-:W-:-:S04]  /*12b0*/  IADD3 R19, PT, PT, R10, 0x1, RZ ;  /* 0x000000010a137810 */ /* 0x000fc80007ffe0ff */
[----:B------:R-:W-:Y:S02]  /*12c0*/  I2FP.F32.S32 R12, R19 ;  /* 0x00000013000c7245 */ /* 0x000fe40000201400 */
[----:B------:R-:W-:-:S03]  /*12d0*/  ISETP.NE.AND P1, PT, R19, RZ, PT ;  /* 0x000000ff1300720c */ /* 0x000fc60003f25270 */
[----:B------:R-:W-:Y:S01]  /*12e0*/  FMUL R16, R5, R12 ;  /* 0x0000000c05107220 */ /* 0x000fe20000400000 */
[----:B------:R-:W-:-:S03]  /*12f0*/  ISETP.EQ.OR P1, PT, R14, 0x1, !P1 ;  /* 0x000000010e00780c */ /* 0x000fc60004f22670 */
[----:B------:R-:W1:Y:S01]  /*1300*/  FRND R13, R16 ;  /* 0x00000010000d7307 */ /* 0x000e620000201000 */
[-C--:B------:R-:W-:Y:S01]  /*1310*/  FFMA R18, R5, R12.reuse, -R16 ;  /* 0x0000000c05127223 */ /* 0x080fe20000000810 */
[----:B------:R-:W-:Y:S01]  /*1320*/  FSETP.GT.AND P3, PT, |R16|, 152, PT ;  /* 0x431800001000780b */ /* 0x000fe20003f64200 */
[----:B0-----:R-:W-:Y:S02]  /*1330*/  UPRMT UR4, UR4, 0x8880, URZ ;  /* 0x0000888004047896 */ /* 0x001fe400080000ff */
[----:B------:R-:W-:-:S03]  /*1340*/  FFMA R18, R7, R12, R18 ;  /* 0x0000000c07127223 */ /* 0x000fc60000000012 */
[----:B------:R-:W0:Y:S01]  /*1350*/  F2I.NTZ R17, R16 ;  /* 0x0000001000117305 */ /* 0x000e220000203100 */
[----:B------:R-:W-:Y:S01]  /*1360*/  ISETP.NE.AND P4, PT, RZ, UR4, PT ;  /* 0x00000004ff007c0c */ /* 0x000fe2000bf85270 */
[----:B-1----:R-:W-:Y:S01]  /*1370*/  FADD R11, R16, -R13 ;  /* 0x8000000d100b7221 */ /* 0x002fe20000000000 */
[----:B------:R-:W-:Y:S01]  /*1380*/  FSETP.GT.AND P2, PT, R13, RZ, PT ;  /* 0x000000ff0d00720b */ /* 0x000fe20003f44000 */
[----:B------:R-:W-:Y:S02]  /*1390*/  FMUL R13, R12, 0.5 ;  /* 0x3f0000000c0d7820 */ /* 0x000fe40000400000 */
[----:B------:R-:W-:Y:S01]  /*13a0*/  FADD R18, R18, R11 ;  /* 0x0000000b12127221 */ /* 0x000fe20000000000 */
[----:B------:R-:W-:Y:S01]  /*13b0*/  SEL R20, RZ, 0x83000000, P2 ;  /* 0x83000000ff147807 */ /* 0x000fe20001000000 */
[----:B------:R-:W1:Y:S01]  /*13c0*/  LDC R11, c[0x0][0x384] ;  /* 0x0000e100ff0b7b82 */ /* 0x000e620000000800 */
[----:B------:R-:W-:Y:S01]  /*13d0*/  FSETP.GEU.AND P2, PT, R16, RZ, PT ;  /* 0x000000ff1000720b */ /* 0x000fe20003f4e000 */
[----:B------:R-:W-:Y:S01]  /*13e0*/  FFMA R15, R18, R15, 0.0013391353422775864601 ;  /* 0x3aaf85ed120f7423 */ /* 0x000fe2000000000f */
[----:B------:R-:W2:Y:S01]  /*13f0*/  FRND.TRUNC R13, R13 ;  /* 0x0000000d000d7307 */ /* 0x000ea2000020d000 */
[----:B------:R-:W-:-:S02]  /*1400*/  IADD3 R22, PT, PT, R20, 0x7f000000, RZ ;  /* 0x7f00000014167810 */ /* 0x000fc40007ffe0ff */
[----:B------:R-:W-:Y:S01]  /*1410*/  FFMA R15, R18, R15, 0.0096188392490148544312 ;  /* 0x3c1d9856120f7423 */ /* 0x000fe2000000000f */
[----:B0-----:R-:W-:-:S03]  /*1420*/  LEA R20, R17, -R20, 0x17 ;  /* 0x8000001411147211 */ /* 0x001fc600078eb8ff */
[----:B------:R-:W-:-:S04]  /*1430*/  FFMA R15, R18, R15, 0.055503588169813156128 ;  /* 0x3d6357bb120f7423 */ /* 0x000fc8000000000f */
[----:B------:R-:W-:-:S04]  /*1440*/  FFMA R15, R18, R15, 0.24022644758224487305 ;  /* 0x3e75fdec120f7423 */ /* 0x000fc8000000000f */
[----:B------:R-:W-:Y:S01]  /*1450*/  FFMA R15, R18, R15, 0.69314718246459960938 ;  /* 0x3f317218120f7423 */ /* 0x000fe2000000000f */
[----:B--2---:R-:W-:-:S03]  /*1460*/  FADD R13, R13, R13 ;  /* 0x0000000d0d0d7221 */ /* 0x004fc60000000000 */
[----:B------:R-:W-:Y:S01]  /*1470*/  FFMA R15, R18, R15, 1 ;  /* 0x3f800000120f7423 */ /* 0x000fe2000000000f */
[----:B-1----:R-:W-:-:S03]  /*1480*/  IMAD R9, R11, R9, R6 ;  /* 0x000000090b097224 */ /* 0x002fc600078e0206 */
[----:B------:R-:W-:Y:S02]  /*1490*/  FMUL R15, R15, R22 ;  /* 0x000000160f0f7220 */ /* 0x000fe40000400000 */
[----:B------:R-:W-:Y:S02]  /*14a0*/  SEL R9, R9, R6, !P4 ;  /* 0x0000000609097207 */ /* 0x000fe40006000000 */
[----:B------:R-:W-:Y:S01]  /*14b0*/  FMUL R20, R15, R20 ;  /* 0x000000140f147220 */ /* 0x000fe20000400000 */
[----:B------:R-:W-:Y:S01]  /*14c0*/  HFMA2 R15, -RZ, RZ, 1.875, 0 ;  /* 0x3f800000ff0f7431 */ /* 0x000fe200000001ff */
        /* <DEDUP_REMOVED lines=14> */
.L_x_15:
[----:B------:R-:W-:-:S04]  /*15b0*/  FSETP.NEU.AND P1, PT, |R12|, +INF , PT ;  /* 0x7f8000000c00780b */ /* 0x000fc80003f2d200 */
[----:B------:R-:W-:-:S04]  /*15c0*/  ISETP.EQ.AND P1, PT, R14, -0x1, !P1 ;  /* 0xffffffff0e00780c */ /* 0x000fc80004f22270 */
[----:B------:R-:W-:Y:S02]  /*15d0*/  ISETP.GT.OR P2, PT, R14, -0x1, P1 ;  /* 0xffffffff0e00780c */ /* 0x000fe40000f44670 */
[----:B------:R-:W-:-:S11]  /*15e0*/  FSEL R15, R20, 1, !P1 ;  /* 0x3f800000140f7808 */ /* 0x000fd60004800000 */
[----:B------:R-:W-:-:S04]  /*15f0*/  @!P2 FSETP.NEU.AND P3, PT, |R13|, 1, PT ;  /* 0x3f8000000d00a80b */ /* 0x000fc80003f6d200 */
[----:B------:R-:W-:-:S09]  /*1600*/  @!P2 FSEL R15, R20, -R20, P3 ;  /* 0x80000014140fa208 */ /* 0x000fd20001800000 */
.L_x_14:
[----:B------:R-:W-:Y:S01]  /*1610*/  ISETP.GE.AND P3, PT, R11, 0x1, PT ;  /* 0x000000010b00780c */ /* 0x000fe20003f66270 */
[----:B------:R0:W1:-:S12]  /*1620*/  F2I.TRUNC.NTZ R10, R15 ;  /* 0x0000000f000a7305 */ /* 0x000058000020f100 */
[----:B0-----:R-:W-:Y:S05]  /*1630*/  @!P3 BRA `(.L_x_16) ;  /* 0x0000000800d0b947 */ /* 0x001fea0003800000 */
[----:B------:R-:W-:Y:S01]  /*1640*/  UISETP.GE.U32.AND UP0, UPT, UR11, 0x7, UPT ;  /* 0x000000070b00788c */ /* 0x000fe2000bf06070 */
[----:B------:R-:W-:Y:S01]  /*1650*/  IMAD R11, R11, UR5, R2 ;  /* 0x000000050b0b7c24 */ /* 0x000fe2000f8e0202 */
[----:B------:R-:W-:-:S07]  /*1660*/  MOV R16, RZ ;  /* 0x000000ff00107202 */ /* 0x000fce0000000f00 */
[----:B------:R-:W-:Y:S05]  /*1670*/  BRA.U !UP0, `(.L_x_17) ;  /* 0x0000000108407547 */ /* 0x000fea000b800000 */
[----:B------:R-:W0:Y:S01]  /*1680*/  LDC.64 R14, c[0x0][0x3b0] ;  /* 0x0000ec00ff0e7b82 */ /* 0x000e220000000a00 */
[----:B------:R-:W-:-:S05]  /*1690*/  UMOV UR4, URZ ;  /* 0x000000ff00047c82 */ /* 0x000fca0008000000 */
.L_x_18:
[----:B--2---:R-:W-:Y:S01]  /*16a0*/  IADD3 R13, PT, PT, R11, UR4, RZ ;  /* 0x000000040b0d7c10 */ /* 0x004fe2000fffe0ff */
[----:B------:R-:W-:-:S04]  /*16b0*/  UIADD3 UR4, UPT, UPT, UR4, 0x8, URZ ;  /* 0x0000000804047890 */ /* 0x000fc8000fffe0ff */
[----:B0-----:R-:W-:Y:S01]  /*16c0*/  IMAD.WIDE R12, R13, 0x4, R14 ;  /* 0x000000040d0c7825 */ /* 0x001fe200078e020e */
        /* <DEDUP_REMOVED lines=10> */
[----:B------:R-:W-:-:S07]  /*1770*/  MOV R16, UR21 ;  /* 0x0000001500107c02 */ /* 0x000fce0008000f00 */
.L_x_17:
[----:B------:R-:W-:-:S09]  /*1780*/  UISETP.NE.AND UP0, UPT, UR17, URZ, UPT ;  /* 0x000000ff1100728c */ /* 0x000fd2000bf05270 */
[----:B------:R-:W-:Y:S05]  /*1790*/  BRA.U !UP0, `(.L_x_19) ;  /* 0x0000000108607547 */ /* 0x000fea000b800000 */
[----:B------:R-:W-:Y:S02]  /*17a0*/  UISETP.GE.U32.AND UP0, UPT, UR15, 0x3, UPT ;  /* 0x000000030f00788c */ /* 0x000fe4000bf06070 */
[----:B------:R-:W-:-:S07]  /*17b0*/  UISETP.NE.AND UP1, UPT, UR20, URZ, UPT ;  /* 0x000000ff1400728c */ /* 0x000fce000bf25270 */
[----:B------:R-:W-:Y:S05]  /*17c0*/  BRA.U !UP0, `(.L_x_20) ;  /* 0x0000000108207547 */ /* 0x000fea000b800000 */
[----:B--2---:R-:W0:Y:S01]  /*17d0*/  LDC.64 R12, c[0x0][0x3b0] ;  /* 0x0000ec00ff0c7b82 */ /* 0x004e220000000a00 */
[----:B------:R-:W-:Y:S02]  /*17e0*/  IADD3 R15, PT, PT, R11, R16, RZ ;  /* 0x000000100b0f7210 */ /* 0x000fe40007ffe0ff */
[----:B------:R-:W-:-:S03]  /*17f0*/  IADD3 R16, PT, PT, R16, 0x4, RZ ;  /* 0x0000000410107810 */ /* 0x000fc60007ffe0ff */
[----:B0-----:R-:W-:-:S05]  /*1800*/  IMAD.WIDE R12, R15, 0x4, R12 ;  /* 0x000000040f0c7825 */ /* 0x001fca00078e020c */
[----:B------:R0:W-:Y:S04]  /*1810*/  STG.E desc[UR12][R12.64], RZ ;  /* 0x000000ff0c007986 */ /* 0x0001e8000c10190c */
[----:B------:R0:W-:Y:S04]  /*1820*/  STG.E desc[UR12][R12.64+0x4], RZ ;  /* 0x000004ff0c007986 */ /* 0x0001e8000c10190c */
[----:B------:R0:W-:Y:S04]  /*1830*/  STG.E desc[UR12][R12.64+0x8], RZ ;  /* 0x000008ff0c007986 */ /* 0x0001e8000c10190c */
[----:B------:R0:W-:Y:S02]  /*1840*/  STG.E desc[UR12][R12.64+0xc], RZ ;  /* 0x00000cff0c007986 */ /* 0x0001e4000c10190c */
.L_x_20:
[----:B------:R-:W-:Y:S05]  /*1850*/  BRA.U !UP1, `(.L_x_19) ;  /* 0x0000000109307547 */ /* 0x000fea000b800000 */
[----:B------:R-:W-:Y:S02]  /*1860*/  ISETP.NE.AND P1, PT, RZ, UR16, PT ;  /* 0x00000010ff007c0c */ /* 0x000fe4000bf25270 */
[----:B------:R-:W-:-:S11]  /*1870*/  ISETP.NE.AND P2, PT, RZ, UR22, PT ;  /* 0x00000016ff007c0c */ /* 0x000fd6000bf45270 */
[----:B------:R-:W3:Y:S01]  /*1880*/  @P1 LDC.64 R14, c[0x0][0x3b0] ;  /* 0x0000ec00ff0e1b82 */ /* 0x000ee20000000a00 */
[----:B------:R-:W-:Y:S02]  /*1890*/  @P1 IADD3 R19, PT, PT, R11, R16, RZ ;  /* 0x000000100b131210 */ /* 0x000fe40007ffe0ff */
[----:B------:R-:W-:-:S04]  /*18a0*/  @P1 IADD3 R16, PT, PT, R16, 0x2, RZ ;  /* 0x0000000210101810 */ /* 0x000fc80007ffe0ff */
[----:B------:R-:W-:Y:S01]  /*18b0*/  @P2 IADD3 R17, PT, PT, R11, R16, RZ ;  /* 0x000000100b112210 */ /* 0x000fe20007ffe0ff */
[----:B0-2---:R-:W0:Y:S01]  /*18c0*/  @P2 LDC.64 R12, c[0x0][0x3b0] ;  /* 0x0000ec00ff0c2b82 */ /* 0x005e220000000a00 */
[----:B---3--:R-:W-:-:S05]  /*18d0*/  @P1 IMAD.WIDE R14, R19, 0x4, R14 ;  /* 0x00000004130e1825 */ /* 0x008fca00078e020e */
[----:B------:R3:W-:Y:S01]  /*18e0*/  @P1 STG.E desc[UR12][R14.64], RZ ;  /* 0x000000ff0e001986 */ /* 0x0007e2000c10190c */
[----:B0-----:R-:W-:-:S03]  /*18f0*/  @P2 IMAD.WIDE R12, R17, 0x4, R12 ;  /* 0x00000004110c2825 */ /* 0x001fc600078e020c */
[----:B------:R3:W-:Y:S04]  /*1900*/  @P1 STG.E desc[UR12][R14.64+0x4], RZ ;  /* 0x000004ff0e001986 */ /* 0x0007e8000c10190c */
[----:B------:R3:W-:Y:S02]  /*1910*/  @P2 STG.E desc[UR12][R12.64], RZ ;  /* 0x000000ff0c002986 */ /* 0x0007e4000c10190c */
.L_x_19:
[----:B------:R-:W-:Y:S01]  /*1920*/  UISETP.GE.U32.AND UP0, UPT, UR11, 0x3, UPT ;  /* 0x000000030b00788c */ /* 0x000fe2000bf06070 */
[----:B------:R-:W-:-:S08]  /*1930*/  UMOV UR4, URZ ;  /* 0x000000ff00047c82 */ /* 0x000fd00008000000 */
[----:B------:R-:W-:Y:S05]  /*1940*/  BRA.U !UP0, `(.L_x_21) ;  /* 0x00000005081c7547 */ /* 0x000fea000b800000 */
[----:B------:R-:W-:Y:S01]  /*1950*/  HFMA2 R18, -RZ, RZ, 0, 0 ;  /* 0x00000000ff127431 */ /* 0x000fe200000001ff */
[----:B------:R-:W-:Y:S01]  /*1960*/  ISETP.GE.AND P1, PT, R0, R3, PT ;  /* 0x000000030000720c */ /* 0x000fe20003f26270 */
[----:B------:R-:W4:-:S12]  /*1970*/  LDCU.64 UR18, c[0x0][0x3b0] ;  /* 0x00007600ff1277ac */ /* 0x000f180008000a00 */
.L_x_22:
[----:B---3--:R-:W3:Y:S01]  /*1980*/  @!P1 LDC.64 R14, c[0x0][0x3a0] ;  /* 0x0000e800ff0e9b82 */ /* 0x008ee20000000a00 */
[-C--:B-1----:R-:W-:Y:S01]  /*1990*/  IMAD R21, R10, R18.reuse, R9 ;  /* 0x000000120a157224 */ /* 0x082fe200078e0209 */
[----:B------:R-:W-:-:S06]  /*19a0*/  IADD3 R17, PT, PT, R11, R18, RZ ;  /* 0x000000120b117210 */ /* 0x000fcc0007ffe0ff */
[----:B0-2---:R-:W0:Y:S01]  /*19b0*/  LDC.64 R12, c[0x0][0x3b0] ;  /* 0x0000ec00ff0c7b82 */ /* 0x005e220000000a00 */
[----:B---3--:R-:W-:-:S06]  /*19c0*/  @!P1 IMAD.WIDE R14, R21, 0x4, R14 ;  /* 0x00000004150e9825 */ /* 0x008fcc00078e020e */
[----:B------:R-:W2:Y:S01]  /*19d0*/  @!P1 LDG.E R14, desc[UR12][R14.64] ;  /* 0x0000000c0e0e9981 */ /* 0x000ea2000c1e1900 */
[----:B0-----:R-:W-:Y:S02]  /*19e0*/  IMAD.WIDE R12, R17, 0x4, R12 ;  /* 0x00000004110c7825 */ /* 0x001fe400078e020c */
[----:B------:R-:W0:Y:S03]  /*19f0*/  @P1 LDC.64 R16, c[0x0][0x3a8] ;  /* 0x0000ea00ff101b82 */ /* 0x000e260000000a00 */
[----:B------:R-:W2:Y:S01]  /*1a00*/  @!P1 LDG.E R19, desc[UR12][R12.64] ;  /* 0x0000000c0c139981 */ /* 0x000ea2000c1e1900 */
[----:B0-----:R-:W-:Y:S01]  /*1a10*/  @P1 IMAD.WIDE R20, R21, 0x4, R16 ;  /* 0x0000000415141825 */ /* 0x001fe200078e0210 */
[----:B------:R-:W-:-:S13]  /*1a20*/  ISETP.GE.AND P2, PT, R0, R3, PT ;  /* 0x000000030000720c */ /* 0x000fda0003f46270 */
[----:B------:R-:W0:Y:S01]  /*1a30*/  @P2 LDC.64 R16, c[0x0][0x3a8] ;  /* 0x0000ea00ff102b82 */ /* 0x000e220000000a00 */
[----:B--2---:R-:W-:-:S05]  /*1a40*/  @!P1 FADD R23, R19, R14 ;  /* 0x0000000e13179221 */ /* 0x004fca0000000000 */
[----:B------:R-:W-:Y:S04]  /*1a50*/  @!P1 STG.E desc[UR12][R12.64], R23 ;  /* 0x000000170c009986 */ /* 0x000fe8000c10190c */
[----:B------:R-:W2:Y:S04]  /*1a60*/  @P1 LDG.E R20, desc[UR12][R20.64] ;  /* 0x0000000c14141981 */ /* 0x000ea8000c1e1900 */
[----:B------:R-:W2:Y:S01]  /*1a70*/  @P1 LDG.E R25, desc[UR12][R12.64] ;  /* 0x0000000c0c191981 */ /* 0x000ea2000c1e1900 */
[----:B------:R-:W-:Y:S02]  /*1a80*/  SHF.R.S32.HI R19, RZ, 0x1f, R11 ;  /* 0x0000001fff137819 */ /* 0x000fe4000001140b */
[----:B------:R-:W-:-:S02]  /*1a90*/  IADD3 R15, P4, PT, R11, R18, RZ ;  /* 0x000000120b0f7210 */ /* 0x000fc40007f9e0ff */
[C---:B------:R-:W-:Y:S02]  /*1aa0*/  IADD3 R24, PT, PT, R18.reuse, 0x1, RZ ;  /* 0x0000000112187810 */ /* 0x040fe40007ffe0ff */
[----:B------:R-:W-:Y:S02]  /*1ab0*/  LEA.HI.X.SX32 R22, R18, R19, 0x1, P4 ;  /* 0x0000001312167211 */ /* 0x000fe400020f0eff */
[----:B----4-:R-:W-:Y:S01]  /*1ac0*/  LEA R14, P4, R15, UR18, 0x2 ;  /* 0x000000120f0e7c11 */ /* 0x010fe2000f8810ff */
[----:B------:R-:W-:-:S03]  /*1ad0*/  IMAD R19, R10, R24, R9 ;  /* 0x000000180a137224 */ /* 0x000fc600078e0209 */
[----:B------:R-:W-:Y:S01]  /*1ae0*/  LEA.HI.X R15, R15, UR19, R22, 0x2, P4 ;  /* 0x000000130f0f7c11 */ /* 0x000fe2000a0f1416 */
[----:B0-----:R-:W-:-:S04]  /*1af0*/  @P2 IMAD.WIDE R16, R19, 0x4, R16 ;  /* 0x0000000413102825 */ /* 0x001fc800078e0210 */
[----:B--2---:R-:W-:Y:S02]  /*1b00*/  @P1 FADD R25, R20, R25 ;  /* 0x0000001914191221 */ /* 0x004fe40000000000 */
[----:B------:R-:W0:Y:S03]  /*1b10*/  @!P2 LDC.64 R20, c[0x0][0x3a0] ;  /* 0x0000e800ff14ab82 */ /* 0x000e260000000a00 */
[----:B------:R1:W-:Y:S04]  /*1b20*/  @P1 STG.E desc[UR12][R12.64], R25 ;  /* 0x000000190c001986 */ /* 0x0003e8000c10190c */
[----:B------:R-:W2:Y:S04]  /*1b30*/  @P2 LDG.E R17, desc[UR12][R16.64] ;  /* 0x0000000c10112981 */ /* 0x000ea8000c1e1900 */
[----:B------:R-:W2:Y:S01]  /*1b40*/  @P2 LDG.E R22, desc[UR12][R14.64+0x4] ;  /* 0x0000040c0e162981 */ /* 0x000ea2000c1e1900 */
[----:B------:R-:W-:Y:S01]  /*1b50*/  IADD3 R24, PT, PT, R18, 0x2, RZ ;  /* 0x0000000212187810 */ /* 0x000fe20007ffe0ff */
[----:B-1----:R-:W1:Y:S02]  /*1b60*/  @!P2 LDC.64 R12, c[0x0][0x3a0] ;  /* 0x0000e800ff0cab82 */ /* 0x002e640000000a00 */
[----:B------:R-:W3:Y:S01]  /*1b70*/  @P2 LDG.E R16, desc[UR12][R14.64+0x8] ;  /* 0x0000080c0e102981 */ /* 0x000ee2000c1e1900 */
[----:B0-----:R-:W-:-:S04]  /*1b80*/  @!P2 IMAD.WIDE R20, R19, 0x4, R20 ;  /* 0x000000041314a825 */ /* 0x001fc800078e0214 */
[----:B--2---:R-:W-:Y:S02]  /*1b90*/  @P2 FADD R27, R22, R17 ;  /* 0x00000011161b2221 */ /* 0x004fe40000000000 */
[----:B------:R-:W0:Y:S03]  /*1ba0*/  @P2 LDC.64 R22, c[0x0][0x3a8] ;  /* 0x0000ea00ff162b82 */ /* 0x000e260000000a00 */
[----:B------:R-:W-:Y:S04]  /*1bb0*/  @P2 STG.E desc[UR12][R14.64+0x4], R27 ;  /* 0x0000041b0e002986 */ /* 0x000fe8000c10190c */
[----:B------:R-:W2:Y:S04]  /*1bc0*/  @!P2 LDG.E R20, desc[UR12][R20.64] ;  /* 0x0000000c1414a981 */ /* 0x000ea8000c1e1900 */
[----:B------:R-:W2:Y:S01]  /*1bd0*/  @!P2 LDG.E R19, desc[UR12][R14.64+0x4] ;  /* 0x0000040c0e13a981 */ /* 0x000ea2000c1e1900 */
[----:B------:R-:W-:-:S04]  /*1be0*/  IMAD R25, R10, R24, R9 ;  /* 0x000000180a197224 */ /* 0x000fc800078e0209 */
[----:B0-----:R-:W-:-:S04]  /*1bf0*/  @P2 IMAD.WIDE R22, R25, 0x4, R22 ;  /* 0x0000000419162825 */ /* 0x001fc800078e0216 */
[----:B--2---:R-:W-:-:S05]  /*1c00*/  @!P2 FADD R19, R20, R19 ;  /* 0x000000131413a221 */ /* 0x004fca0000000000 */
[----:B------:R0:W-:Y:S04]  /*1c10*/  @!P2 STG.E desc[UR12][R14.64+0x4], R19 ;  /* 0x000004130e00a986 */ /* 0x0001e8000c10190c */
[----:B------:R-:W3:Y:S01]  /*1c20*/  @P2 LDG.E R23, desc[UR12][R22.64] ;  /* 0x0000000c16172981 */ /* 0x000ee2000c1e1900 */
[----:B-1----:R-:W-:Y:S01]  /*1c30*/  @!P2 IMAD.WIDE R12, R25, 0x4, R12 ;  /* 0x00000004190ca825 */ /* 0x002fe200078e020c */
[----:B------:R-:W-:Y:S02]  /*1c40*/  IADD3 R25, PT, PT, R18, 0x3, RZ ;  /* 0x0000000312197810 */ /* 0x000fe40007ffe0ff */
[----:B------:R-:W2:Y:S01]  /*1c50*/  @P2 LDG.E R22, desc[UR12][R14.64+0xc] ;  /* 0x00000c0c0e162981 */ /* 0x000ea2000c1e1900 */
[----:B---3--:R-:W-:Y:S02]  /*1c60*/  @P2 FADD R21, R16, R23 ;  /* 0x0000001710152221 */ /* 0x008fe40000000000 */
[----:B------:R-:W1:Y:S03]  /*1c70*/  @P2 LDC.64 R16, c[0x0][0x3a8] ;  /* 0x0000ea00ff102b82 */ /* 0x000e660000000a00 */
[----:B------:R3:W-:Y:S04]  /*1c80*/  @P2 STG.E desc[UR12][R14.64+0x8], R21 ;  /* 0x000008150e002986 */ /* 0x0007e8000c10190c */
[----:B------:R-:W0:Y:S04]  /*1c90*/  @!P2 LDG.E R12, desc[UR12][R12.64] ;  /* 0x0000000c0c0ca981 */ /* 0x000e28000c1e1900 */
[----:B------:R-:W0:Y:S01]  /*1ca0*/  @!P2 LDG.E R27, desc[UR12][R14.64+0x8] ;  /* 0x0000080c0e1ba981 */ /* 0x000e22000c1e1900 */
[----:B------:R-:W-:Y:S01]  /*1cb0*/  IMAD R25, R10, R25, R9 ;  /* 0x000000190a197224 */ /* 0x000fe200078e0209 */
[----:B------:R-:W4:Y:S03]  /*1cc0*/  @!P2 LDC.64 R20, c[0x0][0x3a0] ;  /* 0x0000e800ff14ab82 */ /* 0x000f260000000a00 */
[----:B-1----:R-:W-:-:S04]  /*1cd0*/  @P2 IMAD.WIDE R16, R25, 0x4, R16 ;  /* 0x0000000419102825 */ /* 0x002fc800078e0210 */
[----:B0-----:R-:W-:-:S05]  /*1ce0*/  @!P2 FADD R19, R12, R27 ;  /* 0x0000001b0c13a221 */ /* 0x001fca0000000000 */
[----:B------:R3:W-:Y:S04]  /*1cf0*/  @!P2 STG.E desc[UR12][R14.64+0x8], R19 ;  /* 0x000008130e00a986 */ /* 0x0007e8000c10190c */
[----:B------:R-:W2:Y:S01]  /*1d00*/  @P2 LDG.E R17, desc[UR12][R16.64] ;  /* 0x0000000c10112981 */ /* 0x000ea2000c1e1900 */
[----:B----4-:R-:W-:-:S04]  /*1d10*/  @!P2 IMAD.WIDE R20, R25, 0x4, R20 ;  /* 0x000000041914a825 */ /* 0x010fc800078e0214 */
[----:B--2---:R-:W-:-:S05]  /*1d20*/  @P2 FADD R13, R22, R17 ;  /* 0x00000011160d2221 */ /* 0x004fca0000000000 */
[----:B------:R3:W-:Y:S04]  /*1d30*/  @P2 STG.E desc[UR12][R14.64+0xc], R13 ;  /* 0x00000c0d0e002986 */ /* 0x0007e8000c10190c */
[----:B------:R-:W2:Y:S04]  /*1d40*/  @!P2 LDG.E R20, desc[UR12][R20.64] ;  /* 0x0000000c1414a981 */ /* 0x000ea8000c1e1900 */
[----:B------:R-:W2:Y:S01]  /*1d50*/  @!P2 LDG.E R23, desc[UR12][R14.64+0xc] ;  /* 0x00000c0c0e17a981 */ /* 0x000ea2000c1e1900 */
[----:B------:R-:W-:Y:S01]  /*1d60*/  IADD3 R18, PT, PT, R18, 0x4, RZ ;  /* 0x0000000412127810 */ /* 0x000fe20007ffe0ff */
[----:B--2---:R-:W-:-:S05]  /*1d70*/  @!P2 FADD R23, R20, R23 ;  /* 0x000000171417a221 */ /* 0x004fca0000000000 */
[----:B------:R3:W-:Y:S01]  /*1d80*/  @!P2 STG.E desc[UR12][R14.64+0xc], R23 ;  /* 0x00000c170e00a986 */ /* 0x0007e2000c10190c */
[----:B------:R-:W-:-:S13]  /*1d90*/  ISETP.NE.AND P2, PT, R18, UR7, PT ;  /* 0x0000000712007c0c */ /* 0x000fda000bf45270 */
[----:B---3--:R-:W-:Y:S05]  /*1da0*/  @P2 BRA `(.L_x_22) ;  /* 0xfffffff800f42947 */ /* 0x008fea000383ffff */
[----:B------:R-:W-:-:S05]  /*1db0*/  UMOV UR4, UR7 ;  /* 0x0000000700047c82 */ /* 0x000fca0008000000 */
.L_x_21:
[----:B------:R-:W-:-:S09]  /*1dc0*/  UISETP.NE.AND UP0, UPT, UR20, URZ, UPT ;  /* 0x000000ff1400728c */ /* 0x000fd2000bf05270 */
[----:B------:R-:W-:Y:S05]  /*1dd0*/  BRA.U !UP0, `(.L_x_16) ;  /* 0x0000000108e87547 */ /* 0x000fea000b800000 */
[----:B------:R-:W-:Y:S02]  /*1de0*/  UISETP.NE.AND UP0, UPT, UR16, URZ, UPT ;  /* 0x000000ff1000728c */ /* 0x000fe4000bf05270 */
[----:B------:R-:W-:-:S07]  /*1df0*/  UISETP.NE.AND UP1, UPT, UR22, URZ, UPT ;  /* 0x000000ff1600728c */ /* 0x000fce000bf25270 */
[----:B------:R-:W-:Y:S05]  /*1e00*/  BRA.U !UP0, `(.L_x_23) ;  /* 0x0000000108947547 */ /* 0x000fea000b800000 */
[----:B------:R-:W-:Y:S01]  /*1e10*/  ISETP.GE.AND P2, PT, R0, R3, PT ;  /* 0x000000030000720c */ /* 0x000fe20003f46270 */
[----:B---3--:R-:W3:Y:S01]  /*1e20*/  LDC.64 R14, c[0x0][0x3b0] ;  /* 0x0000ec00ff0e7b82 */ /* 0x008ee20000000a00 */
[----:B------:R-:W-:Y:S01]  /*1e30*/  IADD3 R17, PT, PT, R11, UR4, RZ ;  /* 0x000000040b117c10 */ /* 0x000fe2000fffe0ff */
[----:B-1----:R-:W-:Y:S01]  /*1e40*/  IMAD R19, R10, UR4, R9 ;  /* 0x000000040a137c24 */ /* 0x002fe2000f8e0209 */
[----:B------:R-:W1:Y:S09]  /*1e50*/  LDCU.64 UR18, c[0x0][0x3b0] ;  /* 0x00007600ff1277ac */ /* 0x000e720008000a00 */
[----:B0-2---:R-:W0:Y:S01]  /*1e60*/  @P2 LDC.64 R12, c[0x0][0x3a8] ;  /* 0x0000ea00ff0c2b82 */ /* 0x005e220000000a00 */
[----:B---3--:R-:W-:-:S07]  /*1e70*/  IMAD.WIDE R14, R17, 0x4, R14 ;  /* 0x00000004110e7825 */ /* 0x008fce00078e020e */
[----:B------:R-:W2:Y:S01]  /*1e80*/  @!P2 LDC.64 R16, c[0x0][0x3a0] ;  /* 0x0000e800ff10ab82 */ /* 0x000ea20000000a00 */
[----:B------:R-:W3:Y:S01]  /*1e90*/  @P2 LDG.E R18, desc[UR12][R14.64] ;  /* 0x0000000c0e122981 */ /* 0x000ee2000c1e1900 */
[----:B0-----:R-:W-:-:S06]  /*1ea0*/  @P2 IMAD.WIDE R12, R19, 0x4, R12 ;  /* 0x00000004130c2825 */ /* 0x001fcc00078e020c */
[----:B------:R-:W3:Y:S01]  /*1eb0*/  @P2 LDG.E R13, desc[UR12][R12.64] ;  /* 0x0000000c0c0d2981 */ /* 0x000ee2000c1e1900 */
[----:B------:R-:W-:Y:S01]  /*1ec0*/  UIADD3 UR9, UPT, UPT, UR4, 0x1, URZ ;  /* 0x0000000104097890 */ /* 0x000fe2000fffe0ff */
[----:B---3--:R-:W-:Y:S01]  /*1ed0*/  @P2 FADD R23, R18, R13 ;  /* 0x0000000d12172221 */ /* 0x008fe20000000000 */
[----:B--2---:R-:W-:Y:S02]  /*1ee0*/  @!P2 IMAD.WIDE R18, R19, 0x4, R16 ;  /* 0x000000041312a825 */ /* 0x004fe400078e0210 */
[----:B------:R-:W0:Y:S02]  /*1ef0*/  @P2 LDC.64 R16, c[0x0][0x3a8] ;  /* 0x0000ea00ff102b82 */ /* 0x000e240000000a00 */
[----:B------:R4:W-:Y:S04]  /*1f00*/  @P2 STG.E desc[UR12][R14.64], R23 ;  /* 0x000000170e002986 */ /* 0x0009e8000c10190c */
[----:B------:R-:W2:Y:S04]  /*1f10*/  @!P2 LDG.E R18, desc[UR12][R18.64] ;  /* 0x0000000c1212a981 */ /* 0x000ea8000c1e1900 */
[----:B------:R-:W2:Y:S01]  /*1f20*/  @!P2 LDG.E R25, desc[UR12][R14.64] ;  /* 0x0000000c0e19a981 */ /* 0x000ea2000c1e1900 */
[----:B------:R-:W-:Y:S01]  /*1f30*/  IADD3 R20, P1, PT, R11, UR4, RZ ;  /* 0x000000040b147c10 */ /* 0x000fe2000ff3e0ff */
[----:B------:R-:W-:-:S03]  /*1f40*/  IMAD R21, R10, UR9, R9 ;  /* 0x000000090a157c24 */ /* 0x000fc6000f8e0209 */
[----:B------:R-:W-:Y:S02]  /*1f50*/  LEA.HI.X.SX32 R13, R11, RZ, 0x1, P1 ;  /* 0x000000ff0b0d7211 */ /* 0x000fe400008f0eff */
[----:B-1----:R-:W-:-:S04]  /*1f60*/  LEA R12, P1, R20, UR18, 0x2 ;  /* 0x00000012140c7c11 */ /* 0x002fc8000f8210ff */
[----:B------:R-:W-:Y:S01]  /*1f70*/  LEA.HI.X R13, R20, UR19, R13, 0x2, P1 ;  /* 0x00000013140d7c11 */ /* 0x000fe200088f140d */
[----:B0-----:R-:W-:-:S04]  /*1f80*/  @P2 IMAD.WIDE R16, R21, 0x4, R16 ;  /* 0x0000000415102825 */ /* 0x001fc800078e0210 */
[----:B--2---:R-:W-:Y:S02]  /*1f90*/  @!P2 FADD R23, R18, R25 ;  /* 0x000000191217a221 */ /* 0x004fe40000000000 */
[----:B------:R-:W0:Y:S03]  /*1fa0*/  @!P2 LDC.64 R18, c[0x0][0x3a0] ;  /* 0x0000e800ff12ab82 */ /* 0x000e260000000a00 */
[----:B------:R4:W-:Y:S04]  /*1fb0*/  @!P2 STG.E desc[UR12][R14.64], R23 ;  /* 0x000000170e00a986 */ /* 0x0009e8000c10190c */
[----:B------:R-:W2:Y:S04]  /*1fc0*/  @P2 LDG.E R17, desc[UR12][R16.64] ;  /* 0x0000000c10112981 */ /* 0x000ea8000c1e1900 */
[----:B------:R-:W2:Y:S01]  /*1fd0*/  @P2 LDG.E R20, desc[UR12][R12.64+0x4] ;  /* 0x0000040c0c142981 */ /* 0x000ea2000c1e1900 */
[----:B0-----:R-:W-:-:S04]  /*1fe0*/  @!P2 IMAD.WIDE R18, R21, 0x4, R18 ;  /* 0x000000041512a825 */ /* 0x001fc800078e0212 */
[----:B--2---:R-:W-:-:S05]  /*1ff0*/  @P2 FADD R25, R20, R17 ;  /* 0x0000001114192221 */ /* 0x004fca0000000000 */
[----:B------:R4:W-:Y:S04]  /*2000*/  @P2 STG.E desc[UR12][R12.64+0x4], R25 ;  /* 0x000004190c002986 */ /* 0x0009e8000c10190c */
[----:B------:R-:W2:Y:S04]  /*2010*/  @!P2 LDG.E R18, desc[UR12][R18.64] ;  /* 0x0000000c1212a981 */ /* 0x000ea8000c1e1900 */
[----:B------:R-:W2:Y:S01]  /*2020*/  @!P2 LDG.E R21, desc[UR12][R12.64+0x4] ;  /* 0x0000040c0c15a981 */ /* 0x000ea2000c1e1900 */
[----:B------:R-:W-:Y:S01]  /*2030*/  UIADD3 UR4, UPT, UPT, UR4, 0x2, URZ ;  /* 0x0000000204047890 */ /* 0x000fe2000fffe0ff */
[----:B--2---:R-:W-:-:S05]  /*2040*/  @!P2 FADD R21, R18, R21 ;  /* 0x000000151215a221 */ /* 0x004fca0000000000 */
[----:B------:R4:W-:Y:S06]  /*2050*/  @!P2 STG.E desc[UR12][R12.64+0x4], R21 ;  /* 0x000004150c00a986 */ /* 0x0009ec000c10190c */
.L_x_23:
[----:B------:R-:W-:Y:S05]  /*2060*/  BRA.U !UP1, `(.L_x_16) ;  /* 0x0000000109447547 */ /* 0x000fea000b800000 */
[----:B------:R-:W-:Y:S01]  /*2070*/  ISETP.GE.AND P1, PT, R0, R3, PT ;  /* 0x000000030000720c */ /* 0x000fe20003f26270 */
[----:B0-234-:R-:W0:Y:S01]  /*2080*/  LDC.64 R12, c[0x0][0x3b0] ;  /* 0x0000ec00ff0c7b82 */ /* 0x01de220000000a00 */
[----:B------:R-:W-:Y:S01]  /*2090*/  IADD3 R11, PT, PT, R11, UR4, RZ ;  /* 0x000000040b0b7c10 */ /* 0x000fe2000fffe0ff */
[----:B-1----:R-:W-:-:S10]  /*20a0*/  IMAD R19, R10, UR4, R9 ;  /* 0x000000040a137c24 */ /* 0x002fd4000f8e0209 */
[----:B------:R-:W1:Y:S01]  /*20b0*/  @P1 LDC.64 R14, c[0x0][0x3a8] ;  /* 0x0000ea00ff0e1b82 */ /* 0x000e620000000a00 */
[----:B0-----:R-:W-:-:S05]  /*20c0*/  IMAD.WIDE R12, R11, 0x4, R12 ;  /* 0x000000040b0c7825 */ /* 0x001fca00078e020c */
[----:B------:R-:W2:Y:S01]  /*20d0*/  @P1 LDG.E R11, desc[UR12][R12.64] ;  /* 0x0000000c0c0b1981 */ /* 0x000ea2000c1e1900 */
[C---:B-1----:R-:W-:Y:S02]  /*20e0*/  @P1 IMAD.WIDE R16, R19.reuse, 0x4, R14 ;  /* 0x0000000413101825 */ /* 0x042fe400078e020e */
[----:B------:R-:W0:Y:S04]  /*20f0*/  @!P1 LDC.64 R14, c[0x0][0x3a0] ;  /* 0x0000e800ff0e9b82 */ /* 0x000e280000000a00 */
[----:B------:R-:W2:Y:S01]  /*2100*/  @P1 LDG.E R16, desc[UR12][R16.64] ;  /* 0x0000000c10101981 */ /* 0x000ea2000c1e1900 */
[----:B0-----:R-:W-:-:S04]  /*2110*/  @!P1 IMAD.WIDE R14, R19, 0x4, R14 ;  /* 0x00000004130e9825 */ /* 0x001fc800078e020e */
[----:B--2---:R-:W-:-:S05]  /*2120*/  @P1 FADD R11, R11, R16 ;  /* 0x000000100b0b1221 */ /* 0x004fca0000000000 */
[----:B------:R0:W-:Y:S04]  /*2130*/  @P1 STG.E desc[UR12][R12.64], R11 ;  /* 0x0000000b0c001986 */ /* 0x0001e8000c10190c */
[----:B------:R-:W2:Y:S04]  /*2140*/  @!P1 LDG.E R14, desc[UR12][R14.64] ;  /* 0x0000000c0e0e9981 */ /* 0x000ea8000c1e1900 */
[----:B------:R-:W2:Y:S02]  /*2150*/  @!P1 LDG.E R19, desc[UR12][R12.64] ;  /* 0x0000000c0c139981 */ /* 0x000ea4000c1e1900 */
[----:B--2---:R-:W-:-:S05]  /*2160*/  @!P1 FADD R19, R14, R19 ;  /* 0x000000130e139221 */ /* 0x004fca0000000000 */
[----:B------:R0:W-:Y:S02]  /*2170*/  @!P1 STG.E desc[UR12][R12.64], R19 ;  /* 0x000000130c009986 */ /* 0x0001e4000c10190c */
.L_x_16:
[----:B-1----:R-:W-:-:S13]  /*2180*/  ISETP.GE.AND P1, PT, R10, 0x2, PT ;  /* 0x000000020a00780c */ /* 0x002fda0003f26270 */
[----:B------:R-:W-:Y:S05]  /*2190*/  @!P1 BRA `(.L_x_24) ;  /* 0x0000000800349947 */ /* 0x000fea0003800000 */
[----:B------:R-:W-:Y:S05]  /*21a0*/  @!P3 BRA `(.L_x_25) ;  /* 0x000000280078b947 */ /* 0x000fea0003800000 */
[----:B0-----:R-:W0:Y:S01]  /*21b0*/  LDC R11, c[0x0][0x384] ;  /* 0x0000e100ff0b7b82 */ /* 0x001e220000000800 */
[----:B------:R-:W-:Y:S01]  /*21c0*/  UMOV UR9, 0x1 ;  /* 0x0000000100097882 */ /* 0x000fe20000000000 */
[----:B0-----:R-:W-:-:S07]  /*21d0*/  IMAD R11, R11, UR5, R2 ;  /* 0x000000050b0b7c24 */ /* 0x001fce000f8e0202 */
.L_x_30:
[----:B------:R-:W-:Y:S01]  /*21e0*/  UISETP.GE.U32.AND UP0, UPT, UR11, 0x3, UPT ;  /* 0x000000030b00788c */ /* 0x000fe2000bf06070 */
[----:B0-----:R-:W-:Y:S01]  /*21f0*/  IADD3 R19, PT, PT, R9, UR9, RZ ;  /* 0x0000000909137c10 */ /* 0x001fe2000fffe0ff */
[----:B------:R-:W-:Y:S01]  /*2200*/  UIADD3 UR9, UPT, UPT, UR9, 0x1, URZ ;  /* 0x0000000109097890 */ /* 0x000fe2000fffe0ff */
[----:B------:R-:W-:-:S05]  /*2210*/  UMOV UR4, URZ ;  /* 0x000000ff00047c82 */ /* 0x000fca0008000000 */
[----:B------:R-:W-:Y:S01]  /*2220*/  ISETP.NE.AND P1, PT, R10, UR9, PT ;  /* 0x000000090a007c0c */ /* 0x000fe2000bf25270 */
[----:B--23--:R-:W-:-:S12]  /*2230*/  BRA.U !UP0, `(.L_x_26) ;  /* 0x0000000508187547 */ /* 0x00cfd8000b800000 */
[----:B------:R-:W-:Y:S01]  /*2240*/  HFMA2 R18, -RZ, RZ, 0, 0 ;  /* 0x00000000ff127431 */ /* 0x000fe200000001ff */
[----:B------:R-:W-:Y:S01]  /*2250*/  ISETP.GE.AND P2, PT, R0, R3, PT ;  /* 0x000000030000720c */ /* 0x000fe20003f46270 */
[----:B------:R-:W0:-:S12]  /*2260*/  LDCU.64 UR18, c[0x0][0x3b0] ;  /* 0x00007600ff1277ac */ /* 0x000e180008000a00 */
.L_x_27:
[----:B---34-:R-:W1:Y:S01]  /*2270*/  @P2 LDC.64 R20, c[0x0][0x3a8] ;  /* 0x0000ea00ff142b82 */ /* 0x018e620000000a00 */
[-C--:B------:R-:W-:Y:S01]  /*2280*/  IMAD R23, R10, R18.reuse, R19 ;  /* 0x000000120a177224 */ /* 0x080fe200078e0213 */
[----:B--23--:R-:W-:-:S06]  /*2290*/  IADD3 R13, PT, PT, R11, R18, RZ ;  /* 0x000000120b0d7210 */ /* 0x00cfcc0007ffe0ff */
[----:B------:R-:W2:Y:S01]  /*22a0*/  LDC.64 R14, c[0x0][0x3b0] ;  /* 0x0000ec00ff0e7b82 */ /* 0x000ea20000000a00 */
[----:B-1----:R-:W-:-:S06]  /*22b0*/  @P2 IMAD.WIDE R20, R23, 0x4, R20 ;  /* 0x0000000417142825 */ /* 0x002fcc00078e0214 */
[----:B------:R-:W3:Y:S01]  /*22c0*/  @P2 LDG.E R21, desc[UR12][R20.64] ;  /* 0x0000000c14152981 */ /* 0x000ee2000c1e1900 */
[----:B--2---:R-:W-:Y:S02]  /*22d0*/  IMAD.WIDE R14, R13, 0x4, R14 ;  /* 0x000000040d0e7825 */ /* 0x004fe400078e020e */
[----:B------:R-:W1:Y:S03]  /*22e0*/  @!P2 LDC.64 R12, c[0x0][0x3a0] ;  /* 0x0000e800ff0cab82 */ /* 0x000e660000000a00 */
[----:B------:R-:W3:Y:S01]  /*22f0*/  @P2 LDG.E R16, desc[UR12][R14.64] ;  /* 0x0000000c0e102981 */ /* 0x000ee2000c1e1900 */
[----:B-1----:R-:W-:-:S04]  /*2300*/  @!P2 IMAD.WIDE R22, R23, 0x4, R12 ;  /* 0x000000041716a825 */ /* 0x002fc800078e020c */
[----:B---3--:R-:W-:Y:S02]  /*2310*/  @P2 FADD R27, R16, R21 ;  /* 0x00000015101b2221 */ /* 0x008fe40000000000 */
[----:B------:R-:W1:Y:S03]  /*2320*/  @P2 LDC.64 R16, c[0x0][0x3a8] ;  /* 0x0000ea00ff102b82 */ /* 0x000e660000000a00 */
[----:B------:R-:W-:Y:S04]  /*2330*/  @P2 STG.E desc[UR12][R14.64], R27 ;  /* 0x0000001b0e002986 */ /* 0x000fe8000c10190c */
[----:B------:R-:W2:Y:S01]  /*2340*/  @!P2 LDG.E R22, desc[UR12][R22.64] ;  /* 0x0000000c1616a981 */ /* 0x000ea2000c1e1900 */
[----:B------:R-:W-:Y:S01]  /*2350*/  IADD3 R25, PT, PT, R18, 0x1, RZ ;  /* 0x0000000112197810 */ /* 0x000fe20007ffe0ff */
[----:B------:R-:W3:Y:S02]  /*2360*/  @!P2 LDC.64 R20, c[0x0][0x3a0] ;  /* 0x0000e800ff14ab82 */ /* 0x000ee40000000a00 */
[----:B------:R-:W2:Y:S01]  /*2370*/  @!P2 LDG.E R29, desc[UR12][R14.64] ;  /* 0x0000000c0e1da981 */ /* 0x000ea2000c1e1900 */
[----:B------:R-:W-:-:S02]  /*2380*/  SHF.R.S32.HI R13, RZ, 0x1f, R11 ;  /* 0x0000001fff0d7819 */ /* 0x000fc4000001140b */
[----:B------:R-:W-:Y:S01]  /*2390*/  IADD3 R24, P4, PT, R11, R18, RZ ;  /* 0x000000120b187210 */ /* 0x000fe20007f9e0ff */
[----:B------:R-:W-:-:S03]  /*23a0*/  IMAD R25, R10, R25, R19 ;  /* 0x000000190a197224 */ /* 0x000fc600078e0213 */
[----:B------:R-:W-:Y:S02]  /*23b0*/  LEA.HI.X.SX32 R13, R18, R13, 0x1, P4 ;  /* 0x0000000d120d7211 */ /* 0x000fe400020f0eff */
[----:B0-----:R-:W-:Y:S01]  /*23c0*/  LEA R12, P4, R24, UR18, 0x2 ;  /* 0x00000012180c7c11 */ /* 0x001fe2000f8810ff */
[----:B-1----:R-:W-:-:S03]  /*23d0*/  @P2 IMAD.WIDE R16, R25, 0x4, R16 ;  /* 0x0000000419102825 */ /* 0x002fc600078e0210 */
[----:B------:R-:W-:Y:S01]  /*23e0*/  LEA.HI.X R13, R24, UR19, R13, 0x2, P4 ;  /* 0x00000013180d7c11 */ /* 0x000fe2000a0f140d */
[----:B--2---:R-:W-:-:S05]  /*23f0*/  @!P2 FADD R27, R22, R29 ;  /* 0x0000001d161ba221 */ /* 0x004fca0000000000 */
[----:B------:R0:W-:Y:S04]  /*2400*/  @!P2 STG.E desc[UR12][R14.64], R27 ;  /* 0x0000001b0e00a986 */ /* 0x0001e8000c10190c */
[----:B------:R-:W2:Y:S04]  /*2410*/  @P2 LDG.E R17, desc[UR12][R16.64] ;  /* 0x0000000c10112981 */ /* 0x000ea8000c1e1900 */
[----:B------:R-:W2:Y:S01]  /*2420*/  @P2 LDG.E R22, desc[UR12][R12.64+0x4] ;  /* 0x0000040c0c162981 */ /* 0x000ea2000c1e1900 */
[----:B------:R-:W-:Y:S01]  /*2430*/  IADD3 R24, PT, PT, R18, 0x2, RZ ;  /* 0x0000000212187810 */ /* 0x000fe20007ffe0ff */
[----:B0-----:R-:W0:Y:S01]  /*2440*/  @!P2 LDC.64 R14, c[0x0][0x3a0] ;  /* 0x0000e800ff0eab82 */ /* 0x001e220000000a00 */
[----:B--2---:R-:W-:Y:S01]  /*2450*/  @P2 FADD R29, R22, R17 ;  /* 0x00000011161d2221 */ /* 0x004fe20000000000 */
[----:B---3--:R-:W-:-:S06]  /*2460*/  @!P2 IMAD.WIDE R22, R25, 0x4, R20 ;  /* 0x000000041916a825 */ /* 0x008fcc00078e0214 */
[----:B------:R-:W1:Y:S01]  /*2470*/  @P2 LDC.64 R20, c[0x0][0x3a8] ;  /* 0x0000ea00ff142b82 */ /* 0x000e620000000a00 */
[----:B------:R-:W-:Y:S04]  /*2480*/  @P2 STG.E desc[UR12][R12.64+0x4], R29 ;  /* 0x0000041d0c002986 */ /* 0x000fe8000c10190c */
[----:B------:R-:W2:Y:S04]  /*2490*/  @!P2 LDG.E R22, desc[UR12][R22.64] ;  /* 0x0000000c1616a981 */ /* 0x000ea8000c1e1900 */
[----:B------:R-:W2:Y:S01]  /*24a0*/  @!P2 LDG.E R25, desc[UR12][R12.64+0x4] ;  /* 0x0000040c0c19a981 */ /* 0x000ea2000c1e1900 */
[----:B------:R-:W-:-:S04]  /*24b0*/  IMAD R27, R10, R24, R19 ;  /* 0x000000180a1b7224 */ /* 0x000fc800078e0213 */
[C---:B-1----:R-:W-:Y:S02]  /*24c0*/  @P2 IMAD.WIDE R16, R27.reuse, 0x4, R20 ;  /* 0x000000041b102825 */ /* 0x042fe400078e0214 */
[----:B------:R-:W3:Y:S02]  /*24d0*/  @P2 LDG.E R20, desc[UR12][R12.64+0x8] ;  /* 0x0000080c0c142981 */ /* 0x000ee4000c1e1900 */
[----:B--2---:R-:W-:Y:S02]  /*24e0*/  @!P2 FADD R25, R22, R25 ;  /* 0x000000191619a221 */ /* 0x004fe40000000000 */
[----:B------:R-:W2:Y:S04]  /*24f0*/  @P2 LDG.E R22, desc[UR12][R12.64+0xc] ;  /* 0x00000c0c0c162981 */ /* 0x000ea8000c1e1900 */
[----:B------:R1:W-:Y:S04]  /*2500*/  @!P2 STG.E desc[UR12][R12.64+0x4], R25 ;  /* 0x000004190c00a986 */ /* 0x0003e8000c10190c */
[----:B------:R-:W3:Y:S02]  /*2510*/  @P2 LDG.E R17, desc[UR12][R16.64] ;  /* 0x0000000c10112981 */ /* 0x000ee4000c1e1900 */
[----:B---3--:R-:W-:Y:S01]  /*2520*/  @P2 FADD R23, R20, R17 ;  /* 0x0000001114172221 */ /* 0x008fe20000000000 */
[----:B0-----:R-:W-:-:S02]  /*2530*/  @!P2 IMAD.WIDE R20, R27, 0x4, R14 ;  /* 0x000000041b14a825 */ /* 0x001fc400078e020e */
[----:B------:R-:W0:Y:S02]  /*2540*/  @P2 LDC.64 R14, c[0x0][0x3a8] ;  /* 0x0000ea00ff0e2b82 */ /* 0x000e240000000a00 */
[----:B------:R3:W-:Y:S04]  /*2550*/  @P2 STG.E desc[UR12][R12.64+0x8], R23 ;  /* 0x000008170c002986 */ /* 0x0007e8000c10190c */
[----:B------:R-:W1:Y:S04]  /*2560*/  @!P2 LDG.E R20, desc[UR12][R20.64] ;  /* 0x0000000c1414a981 */ /* 0x000e68000c1e1900 */
[----:B------:R-:W1:Y:S01]  /*2570*/  @!P2 LDG.E R29, desc[UR12][R12.64+0x8] ;  /* 0x0000080c0c1da981 */ /* 0x000e62000c1e1900 */
[----:B------:R-:W-:-:S05]  /*2580*/  IADD3 R27, PT, PT, R18, 0x3, RZ ;  /* 0x00000003121b7810 */ /* 0x000fca0007ffe0ff */
[----:B------:R-:W-:-:S04]  /*2590*/  IMAD R27, R10, R27, R19 ;  /* 0x0000001b0a1b7224 */ /* 0x000fc800078e0213 */
[----:B0-----:R-:W-:Y:S02]  /*25a0*/  @P2 IMAD.WIDE R16, R27, 0x4, R14 ;  /* 0x000000041b102825 */ /* 0x001fe400078e020e */
[----:B------:R-:W0:Y:S02]  /*25b0*/  @!P2 LDC.64 R14, c[0x0][0x3a0] ;  /* 0x0000e800ff0eab82 */ /* 0x000e240000000a00 */
[----:B-1----:R-:W-:-:S05]  /*25c0*/  @!P2 FADD R25, R20, R29 ;  /* 0x0000001d1419a221 */ /* 0x002fca0000000000 */
[----:B------:R3:W-:Y:S04]  /*25d0*/  @!P2 STG.E desc[UR12][R12.64+0x8], R25 ;  /* 0x000008190c00a986 */ /* 0x0007e8000c10190c */
[----:B------:R-:W2:Y:S01]  /*25e0*/  @P2 LDG.E R17, desc[UR12][R16.64] ;  /* 0x0000000c10112981 */ /* 0x000ea2000c1e1900 */
[----:B0-----:R-:W-:-:S04]  /*25f0*/  @!P2 IMAD.WIDE R14, R27, 0x4, R14 ;  /* 0x000000041b0ea825 */ /* 0x001fc800078e020e */
[----:B--2---:R-:W-:-:S05]  /*2600*/  @P2 FADD R21, R22, R17 ;  /* 0x0000001116152221 */ /* 0x004fca0000000000 */
[----:B------:R3:W-:Y:S04]  /*2610*/  @P2 STG.E desc[UR12][R12.64+0xc], R21 ;  /* 0x00000c150c002986 */ /* 0x0007e8000c10190c */
[----:B------:R-:W2:Y:S04]  /*2620*/  @!P2 LDG.E R14, desc[UR12][R14.64] ;  /* 0x0000000c0e0ea981 */ /* 0x000ea8000c1e1900 */
[----:B------:R-:W2:Y:S01]  /*2630*/  @!P2 LDG.E R23, desc[UR12][R12.64+0xc] ;  /* 0x00000c0c0c17a981 */ /* 0x000ea2000c1e1900 */
[----:B------:R-:W-:-:S04]  /*2640*/  IADD3 R18, PT, PT, R18, 0x4, RZ ;  /* 0x0000000412127810 */ /* 0x000fc80007ffe0ff */
[----:B------:R-:W-:Y:S01]  /*2650*/  ISETP.NE.AND P4, PT, R18, UR7, PT ;  /* 0x0000000712007c0c */ /* 0x000fe2000bf85270 */
[----:B--2---:R-:W-:-:S05]  /*2660*/  @!P2 FADD R23, R14, R23 ;  /* 0x000000170e17a221 */ /* 0x004fca0000000000 */
[----:B------:R3:W-:Y:S07]  /*2670*/  @!P2 STG.E desc[UR12][R12.64+0xc], R23 ;  /* 0x00000c170c00a986 */ /* 0x0007ee000c10190c */
[----:B------:R-:W-:Y:S05]  /*2680*/  @P4 BRA `(.L_x_27) ;  /* 0xfffffff800f84947 */ /* 0x000fea000383ffff */
[----:B------:R-:W-:-:S05]  /*2690*/  UMOV UR4, UR7 ;  /* 0x0000000700047c82 */ /* 0x000fca0008000000 */
.L_x_26:
[----:B------:R-:W-:-:S09]  /*26a0*/  UISETP.NE.AND UP0, UPT, UR20, URZ, UPT ;  /* 0x000000ff1400728c */ /* 0x000fd2000bf05270 */
[----:B------:R-:W-:Y:S05]  /*26b0*/  BRA.U !UP0, `(.L_x_28) ;  /* 0x0000000108e87547 */ /* 0x000fea000b800000 */
[----:B------:R-:W-:Y:S02]  /*26c0*/  UISETP.NE.AND UP0, UPT, UR16, URZ, UPT ;  /* 0x000000ff1000728c */ /* 0x000fe4000bf05270 */
[----:B------:R-:W-:-:S07]  /*26d0*/  UISETP.NE.AND UP1, UPT, UR22, URZ, UPT ;  /* 0x000000ff1600728c */ /* 0x000fce000bf25270 */
[----:B------:R-:W-:Y:S05]  /*26e0*/  BRA.U !UP0, `(.L_x_29) ;  /* 0x0000000108947547 */ /* 0x000fea000b800000 */
[----:B------:R-:W-:Y:S01]  /*26f0*/  ISETP.GE.AND P2, PT, R0, R3, PT ;  /* 0x000000030000720c */ /* 0x000fe20003f46270 */
[----:B------:R-:W0:Y:S01]  /*2700*/  LDC.64 R16, c[0x0][0x3b0] ;  /* 0x0000ec00ff107b82 */ /* 0x000e220000000a00 */
[----:B---34-:R-:W-:Y:S01]  /*2710*/  IADD3 R15, PT, PT, R11, UR4, RZ ;  /* 0x000000040b0f7c10 */ /* 0x018fe2000fffe0ff */
[----:B------:R-:W-:Y:S01]  /*2720*/  IMAD R21, R10, UR4, R19 ;  /* 0x000000040a157c24 */ /* 0x000fe2000f8e0213 */
[----:B------:R-:W1:Y:S09]  /*2730*/  LDCU.64 UR18, c[0x0][0x3b0] ;  /* 0x00007600ff1277ac */ /* 0x000e720008000a00 */
[----:B--2---:R-:W2:Y:S01]  /*2740*/  @P2 LDC.64 R12, c[0x0][0x3a8] ;  /* 0x0000ea00ff0c2b82 */ /* 0x004ea20000000a00 */
[----:B0-----:R-:W-:-:S05]  /*2750*/  IMAD.WIDE R16, R15, 0x4, R16 ;  /* 0x000000040f107825 */ /* 0x001fca00078e0210 */
[----:B------:R-:W3:Y:S01]  /*2760*/  @P2 LDG.E R18, desc[UR12][R16.64] ;  /* 0x0000000c10122981 */ /* 0x000ee2000c1e1900 */
[C---:B--2---:R-:W-:Y:S02]  /*2770*/  @P2 IMAD.WIDE R14, R21.reuse, 0x4, R12 ;  /* 0x00000004150e2825 */ /* 0x044fe400078e020c */
[----:B------:R-:W0:Y:S04]  /*2780*/  @!P2 LDC.64 R12, c[0x0][0x3a0] ;  /* 0x0000e800ff0cab82 */ /* 0x000e280000000a00 */
[----:B------:R-:W3:Y:S01]  /*2790*/  @P2 LDG.E R15, desc[UR12][R14.64] ;  /* 0x0000000c0e0f2981 */ /* 0x000ee2000c1e1900 */
[----:B0-----:R-:W-:-:S03]  /*27a0*/  @!P2 IMAD.WIDE R20, R21, 0x4, R12 ;  /* 0x000000041514a825 */ /* 0x001fc600078e020c */
[----:B------:R-:W0:Y:S01]  /*27b0*/  @P2 LDC.64 R12, c[0x0][0x3a8] ;  /* 0x0000ea00ff0c2b82 */ /* 0x000e220000000a00 */
[----:B---3--:R-:W-:-:S05]  /*27c0*/  @P2 FADD R25, R18, R15 ;  /* 0x0000000f12192221 */ /* 0x008fca0000000000 */
[----:B------:R2:W-:Y:S04]  /*27d0*/  @P2 STG.E desc[UR12][R16.64], R25 ;  /* 0x0000001910002986 */ /* 0x0005e8000c10190c */
[----:B------:R-:W3:Y:S04]  /*27e0*/  @!P2 LDG.E R20, desc[UR12][R20.64] ;  /* 0x0000000c1414a981 */ /* 0x000ee8000c1e1900 */
[----:B------:R-:W3:Y:S01]  /*27f0*/  @!P2 LDG.E R27, desc[UR12][R16.64] ;  /* 0x0000000c101ba981 */ /* 0x000ee2000c1e1900 */
[----:B------:R-:W-:Y:S02]  /*2800*/  UIADD3 UR10, UPT, UPT, UR4, 0x1, URZ ;  /* 0x00000001040a7890 */ /* 0x000fe4000fffe0ff */
[----:B------:R-:W-:-:S04]  /*2810*/  IADD3 R18, P4, PT, R11, UR4, RZ ;  /* 0x000000040b127c10 */ /* 0x000fc8000ff9e0ff */
[----:B------:R-:W-:Y:S01]  /*2820*/  LEA.HI.X.SX32 R15, R11, RZ, 0x1, P4 ;  /* 0x000000ff0b0f7211 */ /* 0x000fe200020f0eff */
[----:B------:R-:W-:Y:S01]  /*2830*/  IMAD R23, R10, UR10, R19 ;  /* 0x0000000a0a177c24 */ /* 0x000fe2000f8e0213 */
[----:B-1----:R-:W-:-:S03]  /*2840*/  LEA R14, P4, R18, UR18, 0x2 ;  /* 0x00000012120e7c11 */ /* 0x002fc6000f8810ff */
[----:B0-----:R-:W-:Y:S01]  /*2850*/  @P2 IMAD.WIDE R12, R23, 0x4, R12 ;  /* 0x00000004170c2825 */ /* 0x001fe200078e020c */
[----:B------:R-:W-:-:S03]  /*2860*/  LEA.HI.X R15, R18, UR19, R15, 0x2, P4 ;  /* 0x00000013120f7c11 */ /* 0x000fc6000a0f140f */
[----:B---3--:R-:W-:Y:S02]  /*2870*/  @!P2 FADD R25, R20, R27 ;  /* 0x0000001b1419a221 */ /* 0x008fe40000000000 */
[----:B------:R-:W0:Y:S03]  /*2880*/  @!P2 LDC.64 R20, c[0x0][0x3a0] ;  /* 0x0000e800ff14ab82 */ /* 0x000e260000000a00 */
[----:B------:R2:W-:Y:S04]  /*2890*/  @!P2 STG.E desc[UR12][R16.64], R25 ;  /* 0x000000191000a986 */ /* 0x0005e8000c10190c */
[----:B------:R-:W3:Y:S04]  /*28a0*/  @P2 LDG.E R13, desc[UR12][R12.64] ;  /* 0x0000000c0c0d2981 */ /* 0x000ee8000c1e1900 */
[----:B------:R-:W3:Y:S01]  /*28b0*/  @P2 LDG.E R18, desc[UR12][R14.64+0x4] ;  /* 0x0000040c0e122981 */ /* 0x000ee2000c1e1900 */
[----:B0-----:R-:W-:-:S04]  /*28c0*/  @!P2 IMAD.WIDE R20, R23, 0x4, R20 ;  /* 0x000000041714a825 */ /* 0x001fc800078e0214 */
[----:B---3--:R-:W-:-:S05]  /*28d0*/  @P2 FADD R27, R18, R13 ;  /* 0x0000000d121b2221 */ /* 0x008fca0000000000 */
[----:B------:R2:W-:Y:S04]  /*28e0*/  @P2 STG.E desc[UR12][R14.64+0x4], R27 ;  /* 0x0000041b0e002986 */ /* 0x0005e8000c10190c */
[----:B------:R-:W3:Y:S04]  /*28f0*/  @!P2 LDG.E R20, desc[UR12][R20.64] ;  /* 0x0000000c1414a981 */ /* 0x000ee8000c1e1900 */
[----:B------:R-:W3:Y:S01]  /*2900*/  @!P2 LDG.E R23, desc[UR12][R14.64+0x4] ;  /* 0x0000040c0e17a981 */ /* 0x000ee2000c1e1900 */
[----:B------:R-:W-:Y:S01]  /*2910*/  UIADD3 UR4, UPT, UPT, UR4, 0x2, URZ ;  /* 0x0000000204047890 */ /* 0x000fe2000fffe0ff */
[----:B---3--:R-:W-:-:S05]  /*2920*/  @!P2 FADD R23, R20, R23 ;  /* 0x000000171417a221 */ /* 0x008fca0000000000 */
[----:B------:R2:W-:Y:S06]  /*2930*/  @!P2 STG.E desc[UR12][R14.64+0x4], R23 ;  /* 0x000004170e00a986 */ /* 0x0005ec000c10190c */
.L_x_29:
[----:B------:R-:W-:Y:S05]  /*2940*/  BRA.U !UP1, `(.L_x_28) ;  /* 0x0000000109447547 */ /* 0x000fea000b800000 */
[----:B------:R-:W-:Y:S01]  /*2950*/  ISETP.GE.AND P2, PT, R0, R3, PT ;  /* 0x000000030000720c */ /* 0x000fe20003f46270 */
[----:B--234-:R-:W0:Y:S01]  /*2960*/  LDC.64 R14, c[0x0][0x3b0] ;  /* 0x0000ec00ff0e7b82 */ /* 0x01ce220000000a00 */
[----:B------:R-:W-:Y:S01]  /*2970*/  IADD3 R17, PT, PT, R11, UR4, RZ ;  /* 0x000000040b117c10 */ /* 0x000fe2000fffe0ff */
[----:B------:R-:W-:-:S10]  /*2980*/  IMAD R19, R10, UR4, R19 ;  /* 0x000000040a137c24 */ /* 0x000fd4000f8e0213 */
[----:B------:R-:W1:Y:S01]  /*2990*/  @P2 LDC.64 R12, c[0x0][0x3a8] ;  /* 0x0000ea00ff0c2b82 */ /* 0x000e620000000a00 */
[----:B0-----:R-:W-:-:S07]  /*29a0*/  IMAD.WIDE R14, R17, 0x4, R14 ;  /* 0x00000004110e7825 */ /* 0x001fce00078e020e */
[----:B------:R-:W0:Y:S01]  /*29b0*/  @!P2 LDC.64 R16, c[0x0][0x3a0] ;  /* 0x0000e800ff10ab82 */ /* 0x000e220000000a00 */
[----:B------:R-:W2:Y:S01]  /*29c0*/  @P2 LDG.E R18, desc[UR12][R14.64] ;  /* 0x0000000c0e122981 */ /* 0x000ea2000c1e1900 */
[----:B-1----:R-:W-:-:S06]  /*29d0*/  @P2 IMAD.WIDE R12, R19, 0x4, R12 ;  /* 0x00000004130c2825 */ /* 0x002fcc00078e020c */
        /* <DEDUP_REMOVED lines=8> */
.L_x_28:
[----:B------:R-:W-:Y:S05]  /*2a60*/  @P1 BRA `(.L_x_30) ;  /* 0xfffffff400dc1947 */ /* 0x000fea000383ffff */
.L_x_24:
[----:B------:R-:W-:Y:S05]  /*2a70*/  @!P3 BRA `(.L_x_25) ;  /* 0x000000200044b947 */ /* 0x000fea0003800000 */
[----:B0-----:R-:W0:Y:S01]  /*2a80*/  LDC R11, c[0x0][0x384] ;  /* 0x0000e100ff0b7b82 */ /* 0x001e220000000800 */
[----:B------:R-:W-:Y:S01]  /*2a90*/  UISETP.GE.U32.AND UP0, UPT, UR11, 0xf, UPT ;  /* 0x0000000f0b00788c */ /* 0x000fe2000bf06070 */
[----:B------:R-:W-:Y:S01]  /*2aa0*/  I2FP.F32.S32 R10, R10 ;  /* 0x0000000a000a7245 */ /* 0x000fe20000201400 */
[----:B------:R-:W-:Y:S01]  /*2ab0*/  UMOV UR4, URZ ;  /* 0x000000ff00047c82 */ /* 0x000fe20008000000 */
[----:B0-----:R-:W-:-:S06]  /*2ac0*/  IMAD R11, R11, UR5, R2 ;  /* 0x000000050b0b7c24 */ /* 0x001fcc000f8e0202 */
[----:B------:R-:W-:Y:S05]  /*2ad0*/  BRA.U !UP0, `(.L_x_31) ;  /* 0x0000001108187547 */ /* 0x000fea000b800000 */
[----:B--234-:R-:W0:Y:S01]  /*2ae0*/  LDC.64 R12, c[0x0][0x3b0] ;  /* 0x0000ec00ff0c7b82 */ /* 0x01ce220000000a00 */
[----:B------:R-:W-:-:S05]  /*2af0*/  UMOV UR4, URZ ;  /* 0x000000ff00047c82 */ /* 0x000fca0008000000 */
.L_x_64:
[----:B-1----:R-:W-:-:S05]  /*2b00*/  IADD3 R15, PT, PT, R11, UR4, RZ ;  /* 0x000000040b0f7c10 */ /* 0x002fca000fffe0ff */
[----:B0-----:R-:W-:-:S05]  /*2b10*/  IMAD.WIDE R14, R15, 0x4, R12 ;  /* 0x000000040f0e7825 */ /* 0x001fca00078e020c */
[----:B------:R-:W2:Y:S01]  /*2b20*/  LDG.E R9, desc[UR12][R14.64] ;  /* 0x0000000c0e097981 */ /* 0x000ea2000c1e1900 */
[----:B------:R-:W0:Y:S01]  /*2b30*/  MUFU.RCP R17, R10 ;  /* 0x0000000a00117308 */ /* 0x000e220000001000 */
[----:B------:R-:W-:Y:S01]  /*2b40*/  UIADD3 UR4, UPT, UPT, UR4, 0x10, URZ ;  /* 0x0000001004047890 */ /* 0x000fe2000fffe0ff */
[----:B------:R-:W-:Y:S03]  /*2b50*/  BSSY.RECONVERGENT B2, `(.L_x_32) ;  /* 0x000000c000027945 */ /* 0x000fe60003800200 */
[----:B------:R-:W-:Y:S01]  /*2b60*/  UISETP.NE.AND UP0, UPT, UR4, UR8, UPT ;  /* 0x000000080400728c */ /* 0x000fe2000bf05270 */
[----:B0-----:R-:W-:-:S04]  /*2b70*/  FFMA R16, -R10, R17, 1 ;  /* 0x3f8000000a107423 */ /* 0x001fc80000000111 */
[----:B------:R-:W-:Y:S01]  /*2b80*/  FFMA R16, R17, R16, R17 ;  /* 0x0000001011107223 */ /* 0x000fe20000000011 */
[----:B--2---:R-:W0:Y:S03]  /*2b90*/  FCHK P1, R9, R10 ;  /* 0x0000000a09007302 */ /* 0x004e260000020000 */
[----:B------:R-:W-:-:S04]  /*2ba0*/  FFMA R17, R9, R16, RZ ;  /* 0x0000001009117223 */ /* 0x000fc800000000ff */
[----:B------:R-:W-:-:S04]  /*2bb0*/  FFMA R18, -R10, R17, R9 ;  /* 0x000000110a127223 */ /* 0x000fc80000000109 */
[----:B------:R-:W-:Y:S01]  /*2bc0*/  FFMA R17, R16, R18, R17 ;  /* 0x0000001210117223 */ /* 0x000fe20000000011 */
[----:B0-----:R-:W-:Y:S06]  /*2bd0*/  @!P1 BRA `(.L_x_33) ;  /* 0x00000000000c9947 */ /* 0x001fec0003800000 */
[----:B------:R-:W-:-:S07]  /*2be0*/  MOV R16, 0x2c00 ;  /* 0x00002c0000107802 */ /* 0x000fce0000000f00 */
[----:B------:R-:W-:Y:S05]  /*2bf0*/  CALL.REL.NOINC `($__internal_0_$__cuda_sm3x_div_rn_noftz_f32_slowpath) ;  /* 0x0000002400d87944 */ /* 0x000fea0003c00000 */
[----:B------:R-:W-:-:S07]  /*2c00*/  MOV R17, R9 ;  /* 0x0000000900117202 */ /* 0x000fce0000000f00 */
.L_x_33:
[----:B------:R-:W-:Y:S05]  /*2c10*/  BSYNC.RECONVERGENT B2 ;  /* 0x0000000000027941 */ /* 0x000fea0003800200 */
.L_x_32:
[----:B------:R-:W2:Y:S01]  /*2c20*/  LDG.E R21, desc[UR12][R14.64+0x4] ;  /* 0x0000040c0e157981 */ /* 0x000ea2000c1e1900 */
[----:B------:R-:W0:Y:S01]  /*2c30*/  MUFU.RCP R9, R10 ;  /* 0x0000000a00097308 */ /* 0x000e220000001000 */
[----:B------:R-:W-:Y:S02]  /*2c40*/  BSSY.RECONVERGENT B2, `(.L_x_34) ;  /* 0x000000d000027945 */ /* 0x000fe40003800200 */
[----:B------:R1:W-:Y:S01]  /*2c50*/  STG.E desc[UR12][R14.64], R17 ;  /* 0x000000110e007986 */ /* 0x0003e2000c10190c */
[----:B0-----:R-:W-:-:S04]  /*2c60*/  FFMA R16, -R10, R9, 1 ;  /* 0x3f8000000a107423 */ /* 0x001fc80000000109 */
[----:B------:R-:W-:Y:S01]  /*2c70*/  FFMA R9, R9, R16, R9 ;  /* 0x0000001009097223 */ /* 0x000fe20000000009 */
[----:B--2---:R-:W0:Y:S03]  /*2c80*/  FCHK P1, R21, R10 ;  /* 0x0000000a15007302 */ /* 0x004e260000020000 */
[----:B------:R-:W-:-:S04]  /*2c90*/  FFMA R16, R9, R21, RZ ;  /* 0x0000001509107223 */ /* 0x000fc800000000ff */
[----:B------:R-:W-:-:S04]  /*2ca0*/  FFMA R19, -R10, R16, R21 ;  /* 0x000000100a137223 */ /* 0x000fc80000000115 */
[----:B------:R-:W-:Y:S01]  /*2cb0*/  FFMA R19, R9, R19, R16 ;  /* 0x0000001309137223 */ /* 0x000fe20000000010 */
[----:B01----:R-:W-:Y:S06]  /*2cc0*/  @!P1 BRA `(.L_x_35) ;  /* 0x0000000000109947 */ /* 0x003fec0003800000 */
[----:B------:R-:W-:Y:S02]  /*2cd0*/  MOV R9, R21 ;  /* 0x0000001500097202 */ /* 0x000fe40000000f00 */
[----:B------:R-:W-:-:S07]  /*2ce0*/  MOV R16, 0x2d00 ;  /* 0x00002d0000107802 */ /* 0x000fce0000000f00 */
[----:B------:R-:W-:Y:S05]  /*2cf0*/  CALL.REL.NOINC `($__internal_0_$__cuda_sm3x_div_rn_noftz_f32_slowpath) ;  /* 0x0000002400987944 */ /* 0x000fea0003c00000 */
[----:B------:R-:W-:-:S07]  /*2d00*/  MOV R19, R9 ;  /* 0x0000000900137202 */ /* 0x000fce0000000f00 */
.L_x_35:
[----:B------:R-:W-:Y:S05]  /*2d10*/  BSYNC.RECONVERGENT B2 ;  /* 0x0000000000027941 */ /* 0x000fea0003800200 */
.L_x_34:
        /* <DEDUP_REMOVED lines=15> */
.L_x_37:
[----:B------:R-:W-:Y:S05]  /*2e10*/  BSYNC.RECONVERGENT B2 ;  /* 0x0000000000027941 */ /* 0x000fea0003800200 */
.L_x_36:
        /* <DEDUP_REMOVED lines=15> */
.L_x_39:
[----:B------:R-:W-:Y:S05]  /*2f10*/  BSYNC.RECONVERGENT B2 ;  /* 0x0000000000027941 */ /* 0x000fea0003800200 */
.L_x_38:
        /* <DEDUP_REMOVED lines=15> */
.L_x_41:
[----:B------:R-:W-:Y:S05]  /*3010*/  BSYNC.RECONVERGENT B2 ;  /* 0x0000000000027941 */ /* 0x000fea0003800200 */
.L_x_40:
        /* <DEDUP_REMOVED lines=15> */
.L_x_43:
[----:B------:R-:W-:Y:S05]  /*3110*/  BSYNC.RECONVERGENT B2 ;  /* 0x0000000000027941 */ /* 0x000fea0003800200 */
.L_x_42:
        /* <DEDUP_REMOVED lines=15> */
.L_x_45:
[----:B------:R-:W-:Y:S05]  /*3210*/  BSYNC.RECONVERGENT B2 ;  /* 0x0000000000027941 */ /* 0x000fea0003800200 */
.L_x_44:
        /* <DEDUP_REMOVED lines=15> */
.L_x_47:
[----:B------:R-:W-:Y:S05]  /*3310*/  BSYNC.RECONVERGENT B2 ;  /* 0x0000000000027941 */ /* 0x000fea0003800200 */
.L_x_46:
        /* <DEDUP_REMOVED lines=15> */
.L_x_49:
[----:B------:R-:W-:Y:S05]  /*3410*/  BSYNC.RECONVERGENT B2 ;  /* 0x0000000000027941 */ /* 0x000fea0003800200 */
.L_x_48:
        /* <DEDUP_REMOVED lines=15> */
.L_x_51:
[----:B------:R-:W-:Y:S05]  /*3510*/  BSYNC.RECONVERGENT B2 ;  /* 0x0000000000027941 */ /* 0x000fea0003800200 */
.L_x_50:
        /* <DEDUP_REMOVED lines=15> */
.L_x_53:
[----:B------:R-:W-:Y:S05]  /*3610*/  BSYNC.RECONVERGENT B2 ;  /* 0x0000000000027941 */ /* 0x000fea0003800200 */
.L_x_52:
        /* <DEDUP_REMOVED lines=15> */
.L_x_55:
[----:B------:R-:W-:Y:S05]  /*3710*/  BSYNC.RECONVERGENT B2 ;  /* 0x0000000000027941 */ /* 0x000fea0003800200 */
.L_x_54:
        /* <DEDUP_REMOVED lines=15> */
.L_x_57:
[----:B------:R-:W-:Y:S05]  /*3810*/  BSYNC.RECONVERGENT B2 ;  /* 0x0000000000027941 */ /* 0x000fea0003800200 */
.L_x_56:
        /* <DEDUP_REMOVED lines=15> */
.L_x_59:
[----:B------:R-:W-:Y:S05]  /*3910*/  BSYNC.RECONVERGENT B2 ;  /* 0x0000000000027941 */ /* 0x000fea0003800200 */
.L_x_58:
        /* <DEDUP_REMOVED lines=15> */
.L_x_61:
[----:B------:R-:W-:Y:S05]  /*3a10*/  BSYNC.RECONVERGENT B2 ;  /* 0x0000000000027941 */ /* 0x000fea0003800200 */
.L_x_60:
        /* <DEDUP_REMOVED lines=14> */
.L_x_63:
[----:B------:R-:W-:Y:S05]  /*3b00*/  BSYNC.RECONVERGENT B2 ;  /* 0x0000000000027941 */ /* 0x000fea0003800200 */
.L_x_62:
[----:B------:R1:W-:Y:S01]  /*3b10*/  STG.E desc[UR12][R14.64+0x3c], R9 ;  /* 0x00003c090e007986 */ /* 0x0003e2000c10190c */
[----:B------:R-:W-:Y:S05]  /*3b20*/  BRA.U UP0, `(.L_x_64) ;  /* 0xffffffed00f47547 */ /* 0x000fea000b83ffff */
[----:B------:R-:W-:-:S05]  /*3b30*/  UMOV UR4, UR8 ;  /* 0x0000000800047c82 */ /* 0x000fca0008000000 */
.L_x_31:
[----:B------:R-:W-:-:S09]  /*3b40*/  UISETP.NE.AND UP0, UPT, UR14, URZ, UPT ;  /* 0x000000ff0e00728c */ /* 0x000fd2000bf05270 */
[----:B------:R-:W-:Y:S05]  /*3b50*/  BRA.U !UP0, `(.L_x_25) ;  /* 0x00000011080c7547 */ /* 0x000fea000b800000 */
[----:B------:R-:W-:-:S04]  /*3b60*/  UIADD3 UR9, UPT, UPT, UR14, -0x1, URZ ;  /* 0xffffffff0e097890 */ /* 0x000fc8000fffe0ff */
[----:B------:R-:W-:-:S09]  /*3b70*/  UISETP.GE.U32.AND UP0, UPT, UR9, 0x7, UPT ;  /* 0x000000070900788c */ /* 0x000fd2000bf06070 */
[----:B------:R-:W-:Y:S05]  /*3b80*/  BRA.U !UP0, `(.L_x_65) ;  /* 0x00000009080c7547 */ /* 0x000fea000b800000 */
[----:B--234-:R-:W0:Y:S01]  /*3b90*/  LDC.64 R12, c[0x0][0x3b0] ;  /* 0x0000ec00ff0c7b82 */ /* 0x01ce220000000a00 */
[----:B-1----:R-:W-:-:S05]  /*3ba0*/  IADD3 R9, PT, PT, R11, UR4, RZ ;  /* 0x000000040b097c10 */ /* 0x002fca000fffe0ff */
[----:B0-----:R-:W-:-:S05]  /*3bb0*/  IMAD.WIDE R12, R9, 0x4, R12 ;  /* 0x00000004090c7825 */ /* 0x001fca00078e020c */
[----:B------:R-:W2:Y:S01]  /*3bc0*/  LDG.E R17, desc[UR12][R12.64] ;  /* 0x0000000c0c117981 */ /* 0x000ea2000c1e1900 */
[----:B------:R-:W0:Y:S01]  /*3bd0*/  MUFU.RCP R9, R10 ;  /* 0x0000000a00097308 */ /* 0x000e220000001000 */
[----:B------:R-:W-:Y:S01]  /*3be0*/  BSSY.RECONVERGENT B2, `(.L_x_66) ;  /* 0x000000c000027945 */ /* 0x000fe20003800200 */
[----:B0-----:R-:W-:-:S04]  /*3bf0*/  FFMA R14, -R10, R9, 1 ;  /* 0x3f8000000a0e7423 */ /* 0x001fc80000000109 */
[----:B------:R-:W-:Y:S02]  /*3c00*/  FFMA R9, R9, R14, R9 ;  /* 0x0000000e09097223 */ /* 0x000fe40000000009 */
[----:B--2---:R-:W0:Y:S02]  /*3c10*/  FCHK P1, R17, R10 ;  /* 0x0000000a11007302 */ /* 0x004e240000020000 */
[----:B------:R-:W-:-:S04]  /*3c20*/  FFMA R14, R9, R17, RZ ;  /* 0x00000011090e7223 */ /* 0x000fc800000000ff */
[----:B------:R-:W-:-:S04]  /*3c30*/  FFMA R15, -R10, R14, R17 ;  /* 0x0000000e0a0f7223 */ /* 0x000fc80000000111 */
[----:B------:R-:W-:Y:S01]  /*3c40*/  FFMA R15, R9, R15, R14 ;  /* 0x0000000f090f7223 */ /* 0x000fe2000000000e */
[----:B0-----:R-:W-:Y:S06]  /*3c50*/  @!P1 BRA `(.L_x_67) ;  /* 0x0000000000109947 */ /* 0x001fec0003800000 */
[----:B------:R-:W-:Y:S02]  /*3c60*/  MOV R9, R17 ;  /* 0x0000001100097202 */ /* 0x000fe40000000f00 */
[----:B------:R-:W-:-:S07]  /*3c70*/  MOV R16, 0x3c90 ;  /* 0x00003c9000107802 */ /* 0x000fce0000000f00 */
[----:B------:R-:W-:Y:S05]  /*3c80*/  CALL.REL.NOINC `($__internal_0_$__cuda_sm3x_div_rn_noftz_f32_slowpath) ;  /* 0x0000001400b47944 */ /* 0x000fea0003c00000 */
[----:B------:R-:W-:-:S07]  /*3c90*/  MOV R15, R9 ;  /* 0x00000009000f7202 */ /* 0x000fce0000000f00 */
.L_x_67:
[----:B------:R-:W-:Y:S05]  /*3ca0*/  BSYNC.RECONVERGENT B2 ;  /* 0x0000000000027941 */ /* 0x000fea0003800200 */
.L_x_66:
        /* <DEDUP_REMOVED lines=15> */
.L_x_69:
[----:B------:R-:W-:Y:S05]  /*3da0*/  BSYNC.RECONVERGENT B2 ;  /* 0x0000000000027941 */ /* 0x000fea0003800200 */
.L_x_68:
        /* <DEDUP_REMOVED lines=15> */
.L_x_71:
[----:B------:R-:W-:Y:S05]  /*3ea0*/  BSYNC.RECONVERGENT B2 ;  /* 0x0000000000027941 */ /* 0x000fea0003800200 */
.L_x_70:
        /* <DEDUP_REMOVED lines=15> */
.L_x_73:
[----:B------:R-:W-:Y:S05]  /*3fa0*/  BSYNC.RECONVERGENT B2 ;  /* 0x0000000000027941 */ /* 0x000fea0003800200 */
.L_x_72:
        /* <DEDUP_REMOVED lines=15> */
.L_x_75:
[----:B------:R-:W-:Y:S05]  /*40a0*/  BSYNC.RECONVERGENT B2 ;  /* 0x0000000000027941 */ /* 0x000fea0003800200 */
.L_x_74:
        /* <DEDUP_REMOVED lines=15> */
.L_x_77:
[----:B------:R-:W-:Y:S05]  /*41a0*/  BSYNC.RECONVERGENT B2 ;  /* 0x0000000000027941 */ /* 0x000fea0003800200 */
.L_x_76:
        /* <DEDUP_REMOVED lines=15> */
.L_x_79:
[----:B------:R-:W-:Y:S05]  /*42a0*/  BSYNC.RECONVERGENT B2 ;  /* 0x0000000000027941 */ /* 0x000fea0003800200 */
.L_x_78:
        /* <DEDUP_REMOVED lines=14> */
.L_x_81:
[----:B------:R-:W-:Y:S05]  /*4390*/  BSYNC.RECONVERGENT B2 ;  /* 0x0000000000027941 */ /* 0x000fea0003800200 */
.L_x_80:
[----:B------:R0:W-:Y:S01]  /*43a0*/  STG.E desc[UR12][R12.64+0x1c], R9 ;  /* 0x00001c090c007986 */ /* 0x0001e2000c10190c */
[----:B------:R-:W-:-:S12]  /*43b0*/  UIADD3 UR4, UPT, UPT, UR4, 0x8, URZ ;  /* 0x0000000804047890 */ /* 0x000fd8000fffe0ff */
.L_x_65:
[----:B------:R-:W-:-:S09]  /*43c0*/  UISETP.NE.AND UP0, UPT, UR17, URZ, UPT ;  /* 0x000000ff1100728c */ /* 0x000fd2000bf05270 */
[----:B------:R-:W-:Y:S05]  /*43d0*/  BRA.U !UP0, `(.L_x_25) ;  /* 0x0000000508ec7547 */ /* 0x000fea000b800000 */
[----:B------:R-:W-:-:S09]  /*43e0*/  UISETP.GE.U32.AND UP0, UPT, UR15, 0x3, UPT ;  /* 0x000000030f00788c */ /* 0x000fd2000bf06070 */
[----:B------:R-:W-:Y:S05]  /*43f0*/  BRA.U !UP0, `(.L_x_82) ;  /* 0x00000005080c7547 */ /* 0x000fea000b800000 */
[----:B0-234-:R-:W0:Y:S01]  /*4400*/  LDC.64 R12, c[0x0][0x3b0] ;  /* 0x0000ec00ff0c7b82 */ /* 0x01de220000000a00 */
        /* <DEDUP_REMOVED lines=16> */
.L_x_84:
[----:B------:R-:W-:Y:S05]  /*4510*/  BSYNC.RECONVERGENT B2 ;  /* 0x0000000000027941 */ /* 0x000fea0003800200 */
.L_x_83:
        /* <DEDUP_REMOVED lines=15> */
.L_x_86:
[----:B------:R-:W-:Y:S05]  /*4610*/  BSYNC.RECONVERGENT B2 ;  /* 0x0000000000027941 */ /* 0x000fea0003800200 */
.L_x_85:
        /* <DEDUP_REMOVED lines=15> */
.L_x_88:
[----:B------:R-:W-:Y:S05]  /*4710*/  BSYNC.RECONVERGENT B2 ;  /* 0x0000000000027941 */ /* 0x000fea0003800200 */
.L_x_87:
        /* <DEDUP_REMOVED lines=14> */
.L_x_90:
[----:B------:R-:W-:Y:S05]  /*4800*/  BSYNC.RECONVERGENT B2 ;  /* 0x0000000000027941 */ /* 0x000fea0003800200 */
.L_x_89:
[----:B------:R0:W-:Y:S01]  /*4810*/  STG.E desc[UR12][R12.64+0xc], R9 ;  /* 0x00000c090c007986 */ /* 0x0001e2000c10190c */
[----:B------:R-:W-:-:S12]  /*4820*/  UIADD3 UR4, UPT, UPT, UR4, 0x4, URZ ;  /* 0x0000000404047890 */ /* 0x000fd8000fffe0ff */
.L_x_82:
[----:B------:R-:W-:-:S09]  /*4830*/  UISETP.NE.AND UP0, UPT, UR20, URZ, UPT ;  /* 0x000000ff1400728c */ /* 0x000fd2000bf05270 */
[----:B------:R-:W-:Y:S05]  /*4840*/  BRA.U !UP0, `(.L_x_25) ;  /* 0x0000000108d07547 */ /* 0x000fea000b800000 */
[----:B0-234-:R-:W0:Y:S01]  /*4850*/  LDC.64 R12, c[0x0][0x3b0] ;  /* 0x0000ec00ff0c7b82 */ /* 0x01de220000000a00 */
[----:B------:R-:W-:-:S05]  /*4860*/  IADD3 R11, PT, PT, R11, UR4, RZ ;  /* 0x000000040b0b7c10 */ /* 0x000fca000fffe0ff */
[----:B0-----:R-:W-:-:S05]  /*4870*/  IMAD.WIDE R12, R11, 0x4, R12 ;  /* 0x000000040b0c7825 */ /* 0x001fca00078e020c */
[----:B-1----:R-:W2:Y:S01]  /*4880*/  LDG.E R15, desc[UR12][R12.64] ;  /* 0x0000000c0c0f7981 */ /* 0x002ea2000c1e1900 */
[----:B------:R-:W0:Y:S01]  /*4890*/  MUFU.RCP R9, R10 ;  /* 0x0000000a00097308 */ /* 0x000e220000001000 */
[----:B------:R-:W-:Y:S01]  /*48a0*/  UISETP.NE.AND UP0, UPT, UR20, 0x1, UPT ;  /* 0x000000011400788c */ /* 0x000fe2000bf05270 */
[----:B------:R-:W-:Y:S01]  /*48b0*/  BSSY.RECONVERGENT B2, `(.L_x_91) ;  /* 0x000000b000027945 */ /* 0x000fe20003800200 */
[----:B0-----:R-:W-:-:S04]  /*48c0*/  FFMA R14, -R10, R9, 1 ;  /* 0x3f8000000a0e7423 */ /* 0x001fc80000000109 */
[----:B------:R-:W-:Y:S01]  /*48d0*/  FFMA R9, R9, R14, R9 ;  /* 0x0000000e09097223 */ /* 0x000fe20000000009 */
[----:B--2---:R-:W0:Y:S03]  /*48e0*/  FCHK P1, R15, R10 ;  /* 0x0000000a0f007302 */ /* 0x004e260000020000 */
[----:B------:R-:W-:-:S04]  /*48f0*/  FFMA R11, R9, R15, RZ ;  /* 0x0000000f090b7223 */ /* 0x000fc800000000ff */
[----:B------:R-:W-:-:S04]  /*4900*/  FFMA R14, -R10, R11, R15 ;  /* 0x0000000b0a0e7223 */ /* 0x000fc8000000010f */
[----:B------:R-:W-:Y:S01]  /*4910*/  FFMA R9, R9, R14, R11 ;  /* 0x0000000e09097223 */ /* 0x000fe2000000000b */
[----:B0-----:R-:W-:Y:S06]  /*4920*/  @!P1 BRA `(.L_x_92) ;  /* 0x00000000000c9947 */ /* 0x001fec0003800000 */
[----:B------:R-:W-:Y:S02]  /*4930*/  MOV R9, R15 ;  /* 0x0000000f00097202 */ /* 0x000fe40000000f00 */
[----:B------:R-:W-:-:S07]  /*4940*/  MOV R16, 0x4960 ;  /* 0x0000496000107802 */ /* 0x000fce0000000f00 */
[----:B------:R-:W-:Y:S05]  /*4950*/  CALL.REL.NOINC `($__internal_0_$__cuda_sm3x_div_rn_noftz_f32_slowpath) ;  /* 0x0000000800807944 */ /* 0x000fea0003c00000 */
.L_x_92:
[----:B------:R-:W-:Y:S05]  /*4960*/  BSYNC.RECONVERGENT B2 ;  /* 0x0000000000027941 */ /* 0x000fea0003800200 */
.L_x_91:
[----:B------:R0:W-:Y:S01]  /*4970*/  STG.E desc[UR12][R12.64], R9 ;  /* 0x000000090c007986 */ /* 0x0001e2000c10190c */
[----:B------:R-:W-:Y:S05]  /*4980*/  BRA.U !UP0, `(.L_x_25) ;  /* 0x0000000108807547 */ /* 0x000fea000b800000 */
[----:B------:R-:W2:Y:S01]  /*4990*/  LDG.E R15, desc[UR12][R12.64+0x4] ;  /* 0x0000040c0c0f7981 */ /* 0x000ea2000c1e1900 */
[----:B0-----:R-:W0:Y:S01]  /*49a0*/  MUFU.RCP R9, R10 ;  /* 0x0000000a00097308 */ /* 0x001e220000001000 */
        /* <DEDUP_REMOVED lines=12> */
.L_x_94:
[----:B------:R-:W-:Y:S05]  /*4a70*/  BSYNC.RECONVERGENT B2 ;  /* 0x0000000000027941 */ /* 0x000fea0003800200 */
.L_x_93:
[----:B------:R0:W-:Y:S01]  /*4a80*/  STG.E desc[UR12][R12.64+0x4], R9 ;  /* 0x000004090c007986 */ /* 0x0001e2000c10190c */
[----:B------:R-:W-:Y:S05]  /*4a90*/  BRA.U !UP0, `(.L_x_25) ;  /* 0x00000001083c7547 */ /* 0x000fea000b800000 */
[----:B------:R-:W2:Y:S01]  /*4aa0*/  LDG.E R15, desc[UR12][R12.64+0x8] ;  /* 0x0000080c0c0f7981 */ /* 0x000ea2000c1e1900 */
[----:B0-----:R-:W0:Y:S01]  /*4ab0*/  MUFU.RCP R9, R10 ;  /* 0x0000000a00097308 */ /* 0x001e220000001000 */
        /* <DEDUP_REMOVED lines=11> */
.L_x_96:
[----:B------:R-:W-:Y:S05]  /*4b70*/  BSYNC.RECONVERGENT B2 ;  /* 0x0000000000027941 */ /* 0x000fea0003800200 */
.L_x_95:
[----:B------:R0:W-:Y:S02]  /*4b80*/  STG.E desc[UR12][R12.64+0x8], R9 ;  /* 0x000008090c007986 */ /* 0x0001e4000c10190c */
.L_x_25:
[----:B------:R-:W5:Y:S02]  /*4b90*/  LDCU UR4, c[0x0][0x388] ;  /* 0x00007100ff0477ac */ /* 0x000f640008000800 */
[----:B-----5:R-:W-:-:S09]  /*4ba0*/  UISETP.GE.AND UP0, UPT, UR4, 0x3, UPT ;  /* 0x000000030400788c */ /* 0x020fd2000bf06270 */
[----:B------:R-:W-:Y:S05]  /*4bb0*/  BRA.U !UP0, `(.L_x_97) ;  /* 0x0000000508d07547 */ /* 0x000fea000b800000 */
[----:B------:R-:W-:Y:S05]  /*4bc0*/  @!P3 BRA `(.L_x_97) ;  /* 0x0000000400ccb947 */ /* 0x000fea0003800000 */
[----:B01----:R-:W0:Y:S01]  /*4bd0*/  LDC R9, c[0x0][0x384] ;  /* 0x0000e100ff097b82 */ /* 0x003e220000000800 */
[----:B------:R-:W-:Y:S01]  /*4be0*/  UMOV UR10, 0x2 ;  /* 0x00000002000a7882 */ /* 0x000fe20000000000 */
[----:B0-----:R-:W-:-:S07]  /*4bf0*/  IMAD R9, R9, UR5, R2 ;  /* 0x0000000509097c24 */ /* 0x001fce000f8e0202 */
.L_x_102:
[----:B0-----:R-:W0:Y:S01]  /*4c00*/  LDCU UR18, c[0x0][0x388] ;  /* 0x00007100ff1277ac */ /* 0x001e220008000800 */
[----:B--234-:R-:W-:Y:S01]  /*4c10*/  HFMA2 R12, -RZ, RZ, 0, 0 ;  /* 0x00000000ff0c7431 */ /* 0x01cfe200000001ff */
[----:B------:R-:W-:Y:S02]  /*4c20*/  UISETP.GE.U32.AND UP1, UPT, UR11, 0x7, UPT ;  /* 0x000000070b00788c */ /* 0x000fe4000bf26070 */
[----:B------:R-:W-:Y:S02]  /*4c30*/  UIADD3 UR4, UPT, UPT, UR10, -0x2, URZ ;  /* 0xfffffffe0a047890 */ /* 0x000fe4000fffe0ff */
[----:B------:R-:W-:Y:S02]  /*4c40*/  UIADD3 UR10, UPT, UPT, UR10, 0x1, URZ ;  /* 0x000000010a0a7890 */ /* 0x000fe4000fffe0ff */
[----:B------:R-:W-:Y:S02]  /*4c50*/  UIMAD UR9, UR4, UR6, URZ ;  /* 0x00000006040972a4 */ /* 0x000fe4000f8e02ff */
[----:B0-----:R-:W-:Y:S01]  /*4c60*/  UISETP.NE.AND UP0, UPT, UR10, UR18, UPT ;  /* 0x000000120a00728c */ /* 0x001fe2000bf05270 */
[----:B-1----:R-:W-:Y:S10]  /*4c70*/  BRA.U !UP1, `(.L_x_98) ;  /* 0x0000000109b07547 */ /* 0x002ff4000b800000 */
[----:B------:R-:W-:-:S05]  /*4c80*/  UMOV UR4, URZ ;  /* 0x000000ff00047c82 */ /* 0x000fca0008000000 */
.L_x_99:
[----:B0-----:R-:W0:Y:S01]  /*4c90*/  LDC.64 R14, c[0x0][0x3b0] ;  /* 0x0000ec00ff0e7b82 */ /* 0x001e220000000a00 */
[----:B------:R-:W-:Y:S02]  /*4ca0*/  IADD3 R11, PT, PT, R9, UR4, RZ ;  /* 0x00000004090b7c10 */ /* 0x000fe4000fffe0ff */
[----:B------:R-:W-:-:S03]  /*4cb0*/  MOV R13, UR9 ;  /* 0x00000009000d7c02 */ /* 0x000fc60008000f00 */
[----:B0-----:R-:W-:-:S05]  /*4cc0*/  IMAD.WIDE R14, R11, 0x4, R14 ;  /* 0x000000040b0e7825 */ /* 0x001fca00078e020e */
[----:B------:R-:W2:Y:S01]  /*4cd0*/  LDG.E R16, desc[UR12][R14.64] ;  /* 0x0000000c0e107981 */ /* 0x000ea2000c1e1900 */
[----:B------:R-:W-:-:S05]  /*4ce0*/  IMAD.WIDE R12, R13, 0x4, R14 ;  /* 0x000000040d0c7825 */ /* 0x000fca00078e020e */
[----:B------:R-:W2:Y:S01]  /*4cf0*/  LDG.E R17, desc[UR12][R12.64] ;  /* 0x0000000c0c117981 */ /* 0x000ea2000c1e1900 */
[----:B------:R-:W-:-:S05]  /*4d00*/  MOV R11, UR6 ;  /* 0x00000006000b7c02 */ /* 0x000fca0008000f00 */
[----:B------:R-:W-:-:S04]  /*4d10*/  IMAD.WIDE.U32 R10, R11, 0x4, R12 ;  /* 0x000000040b0a7825 */ /* 0x000fc800078e000c */
[----:B--2---:R-:W-:-:S05]  /*4d20*/  FMUL R17, R16, R17 ;  /* 0x0000001110117220 */ /* 0x004fca0000400000 */
[----:B------:R0:W-:Y:S04]  /*4d30*/  STG.E desc[UR12][R10.64], R17 ;  /* 0x000000110a007986 */ /* 0x0001e8000c10190c */
[----:B------:R-:W2:Y:S04]  /*4d40*/  LDG.E R16, desc[UR12][R14.64+0x4] ;  /* 0x0000040c0e107981 */ /* 0x000ea8000c1e1900 */
[----:B------:R-:W2:Y:S02]  /*4d50*/  LDG.E R19, desc[UR12][R12.64+0x4] ;  /* 0x0000040c0c137981 */ /* 0x000ea4000c1e1900 */
[----:B--2---:R-:W-:-:S05]  /*4d60*/  FMUL R19, R16, R19 ;  /* 0x0000001310137220 */ /* 0x004fca0000400000 */
[----:B------:R1:W-:Y:S04]  /*4d70*/  STG.E desc[UR12][R10.64+0x4], R19 ;  /* 0x000004130a007986 */ /* 0x0003e8000c10190c */
[----:B------:R-:W2:Y:S04]  /*4d80*/  LDG.E R16, desc[UR12][R14.64+0x8] ;  /* 0x0000080c0e107981 */ /* 0x000ea8000c1e1900 */
[----:B------:R-:W2:Y:S02]  /*4d90*/  LDG.E R21, desc[UR12][R12.64+0x8] ;  /* 0x0000080c0c157981 */ /* 0x000ea4000c1e1900 */
[----:B--2---:R-:W-:-:S05]  /*4da0*/  FMUL R21, R16, R21 ;  /* 0x0000001510157220 */ /* 0x004fca0000400000 */
[----:B------:R2:W-:Y:S04]  /*4db0*/  STG.E desc[UR12][R10.64+0x8], R21 ;  /* 0x000008150a007986 */ /* 0x0005e8000c10190c */
[----:B------:R-:W3:Y:S04]  /*4dc0*/  LDG.E R16, desc[UR12][R14.64+0xc] ;  /* 0x00000c0c0e107981 */ /* 0x000ee8000c1e1900 */
[----:B------:R-:W3:Y:S02]  /*4dd0*/  LDG.E R23, desc[UR12][R12.64+0xc] ;  /* 0x00000c0c0c177981 */ /* 0x000ee4000c1e1900 */
[----:B---3--:R-:W-:-:S05]  /*4de0*/  FMUL R23, R16, R23 ;  /* 0x0000001710177220 */ /* 0x008fca0000400000 */
[----:B------:R3:W-:Y:S04]  /*4df0*/  STG.E desc[UR12][R10.64+0xc], R23 ;  /* 0x00000c170a007986 */ /* 0x0007e8000c10190c */
[----:B------:R-:W4:Y:S04]  /*4e00*/  LDG.E R16, desc[UR12][R14.64+0x10] ;  /* 0x0000100c0e107981 */ /* 0x000f28000c1e1900 */
[----:B0-----:R-:W4:Y:S02]  /*4e10*/  LDG.E R17, desc[UR12][R12.64+0x10] ;  /* 0x0000100c0c117981 */ /* 0x001f24000c1e1900 */
[----:B----4-:R-:W-:-:S05]  /*4e20*/  FMUL R17, R16, R17 ;  /* 0x0000001110117220 */ /* 0x010fca0000400000 */
[----:B------:R0:W-:Y:S04]  /*4e30*/  STG.E desc[UR12][R10.64+0x10], R17 ;  /* 0x000010110a007986 */ /* 0x0001e8000c10190c */
[----:B------:R-:W4:Y:S04]  /*4e40*/  LDG.E R16, desc[UR12][R14.64+0x14] ;  /* 0x0000140c0e107981 */ /* 0x000f28000c1e1900 */
[----:B-1----:R-:W4:Y:S02]  /*4e50*/  LDG.E R19, desc[UR12][R12.64+0x14] ;  /* 0x0000140c0c137981 */ /* 0x002f24000c1e1900 */
[----:B----4-:R-:W-:-:S05]  /*4e60*/  FMUL R19, R16, R19 ;  /* 0x0000001310137220 */ /* 0x010fca0000400000 */
[----:B------:R0:W-:Y:S04]  /*4e70*/  STG.E desc[UR12][R10.64+0x14], R19 ;  /* 0x000014130a007986 */ /* 0x0001e8000c10190c */
[----:B------:R-:W4:Y:S04]  /*4e80*/  LDG.E R16, desc[UR12][R14.64+0x18] ;  /* 0x0000180c0e107981 */ /* 0x000f28000c1e1900 */
[----:B--2---:R-:W4:Y:S02]  /*4e90*/  LDG.E R21, desc[UR12][R12.64+0x18] ;  /* 0x0000180c0c157981 */ /* 0x004f24000c1e1900 */
[----:B----4-:R-:W-:-:S05]  /*4ea0*/  FMUL R21, R16, R21 ;  /* 0x0000001510157220 */ /* 0x010fca0000400000 */
[----:B------:R0:W-:Y:S04]  /*4eb0*/  STG.E desc[UR12][R10.64+0x18], R21 ;  /* 0x000018150a007986 */ /* 0x0001e8000c10190c */
[----:B------:R-:W2:Y:S04]  /*4ec0*/  LDG.E R16, desc[UR12][R14.64+0x1c] ;  /* 0x00001c0c0e107981 */ /* 0x000ea8000c1e1900 */
[----:B---3--:R-:W2:Y:S01]  /*4ed0*/  LDG.E R23, desc[UR12][R12.64+0x1c] ;  /* 0x00001c0c0c177981 */ /* 0x008ea2000c1e1900 */
[----:B------:R-:W-:-:S04]  /*4ee0*/  UIADD3 UR4, UPT, UPT, UR4, 0x8, URZ ;  /* 0x0000000804047890 */ /* 0x000fc8000fffe0ff */
[----:B------:R-:W-:Y:S01]  /*4ef0*/  UISETP.NE.AND UP1, UPT, UR4, UR21, UPT ;  /* 0x000000150400728c */ /* 0x000fe2000bf25270 */
[----:B--2---:R-:W-:-:S05]  /*4f00*/  FMUL R23, R16, R23 ;  /* 0x0000001710177220 */ /* 0x004fca0000400000 */
[----:B------:R0:W-:Y:S03]  /*4f10*/  STG.E desc[UR12][R10.64+0x1c], R23 ;  /* 0x00001c170a007986 */ /* 0x0001e6000c10190c */
[----:B------:R-:W-:Y:S05]  /*4f20*/  BRA.U UP1, `(.L_x_99) ;  /* 0xfffffffd01587547 */ /* 0x000fea000b83ffff */
[----:B------:R-:W-:-:S07]  /*4f30*/  MOV R12, UR21 ;  /* 0x00000015000c7c02 */ /* 0x000fce0008000f00 */
.L_x_98:
[----:B------:R-:W-:-:S09]  /*4f40*/  UISETP.NE.AND UP1, UPT, UR17, URZ, UPT ;  /* 0x000000ff1100728c */ /* 0x000fd2000bf25270 */
[----:B------:R-:W-:Y:S05]  /*4f50*/  BRA.U !UP1, `(.L_x_100) ;  /* 0x0000000109e47547 */ /* 0x000fea000b800000 */
[----:B------:R-:W-:Y:S02]  /*4f60*/  UISETP.GE.U32.AND UP1, UPT, UR15, 0x3, UPT ;  /* 0x000000030f00788c */ /* 0x000fe4000bf26070 */
[----:B------:R-:W-:-:S07]  /*4f70*/  UISETP.NE.AND UP2, UPT, UR20, URZ, UPT ;  /* 0x000000ff1400728c */ /* 0x000fce000bf45270 */
[----:B------:R-:W-:Y:S05]  /*4f80*/  BRA.U !UP1, `(.L_x_101) ;  /* 0x0000000109607547 */ /* 0x000fea000b800000 */
[----:B------:R-:W1:Y:S01]  /*4f90*/  LDC.64 R14, c[0x0][0x3b0] ;  /* 0x0000ec00ff0e7b82 */ /* 0x000e620000000a00 */
[----:B0-----:R-:W-:-:S05]  /*4fa0*/  IADD3 R11, PT, PT, R9, R12, RZ ;  /* 0x0000000c090b7210 */ /* 0x001fca0007ffe0ff */
[----:B-1----:R-:W-:Y:S01]  /*4fb0*/  IMAD.WIDE R14, R11, 0x4, R14 ;  /* 0x000000040b0e7825 */ /* 0x002fe200078e020e */
[----:B------:R-:W-:-:S04]  /*4fc0*/  MOV R11, UR9 ;  /* 0x00000009000b7c02 */ /* 0x000fc80008000f00 */
        /* <DEDUP_REMOVED lines=15> */
[----:B------:R-:W2:Y:S04]  /*50c0*/  LDG.E R18, desc[UR12][R14.64+0xc] ;  /* 0x00000c0c0e127981 */ /* 0x000ea8000c1e1900 */
[----:B------:R-:W2:Y:S01]  /*50d0*/  LDG.E R23, desc[UR12][R10.64+0xc] ;  /* 0x00000c0c0a177981 */ /* 0x000ea2000c1e1900 */
[----:B------:R-:W-:Y:S01]  /*50e0*/  IADD3 R12, PT, PT, R12, 0x4, RZ ;  /* 0x000000040c0c7810 */ /* 0x000fe20007ffe0ff */
[----:B--2---:R-:W-:-:S05]  /*50f0*/  FMUL R23, R18, R23 ;  /* 0x0000001712177220 */ /* 0x004fca0000400000 */
[----:B------:R1:W-:Y:S02]  /*5100*/  STG.E desc[UR12][R16.64+0xc], R23 ;  /* 0x00000c1710007986 */ /* 0x0003e4000c10190c */
.L_x_101:
[----:B------:R-:W-:Y:S05]  /*5110*/  BRA.U !UP2, `(.L_x_100) ;  /* 0x000000010a747547 */ /* 0x000fea000b800000 */
[----:B------:R-:W-:Y:S02]  /*5120*/  ISETP.NE.AND P1, PT, RZ, UR16, PT ;  /* 0x00000010ff007c0c */ /* 0x000fe4000bf25270 */
[----:B------:R-:W-:-:S11]  /*5130*/  MOV R15, UR9 ;  /* 0x00000009000f7c02 */ /* 0x000fd60008000f00 */
[----:B01----:R-:W0:Y:S01]  /*5140*/  @P1 LDC.64 R16, c[0x0][0x3b0] ;  /* 0x0000ec00ff101b82 */ /* 0x003e220000000a00 */
[----:B------:R-:W-:-:S05]  /*5150*/  @P1 IADD3 R11, PT, PT, R9, R12, RZ ;  /* 0x0000000c090b1210 */ /* 0x000fca0007ffe0ff */
[----:B0-----:R-:W-:-:S05]  /*5160*/  @P1 IMAD.WIDE R16, R11, 0x4, R16 ;  /* 0x000000040b101825 */ /* 0x001fca00078e0210 */
[----:B------:R-:W2:Y:S01]  /*5170*/  @P1 LDG.E R13, desc[UR12][R16.64] ;  /* 0x0000000c100d1981 */ /* 0x000ea2000c1e1900 */
[----:B------:R-:W-:-:S05]  /*5180*/  @P1 IMAD.WIDE R14, R15, 0x4, R16 ;  /* 0x000000040f0e1825 */ /* 0x000fca00078e0210 */
[----:B------:R-:W2:Y:S01]  /*5190*/  @P1 LDG.E R18, desc[UR12][R14.64] ;  /* 0x0000000c0e121981 */ /* 0x000ea2000c1e1900 */
[----:B------:R-:W-:-:S05]  /*51a0*/  MOV R11, UR6 ;  /* 0x00000006000b7c02 */ /* 0x000fca0008000f00 */
[----:B------:R-:W-:Y:S01]  /*51b0*/  @P1 IMAD.WIDE.U32 R10, R11, 0x4, R14 ;  /* 0x000000040b0a1825 */ /* 0x000fe200078e000e */
[----:B------:R-:W-:-:S03]  /*51c0*/  ISETP.NE.AND P2, PT, RZ, UR22, PT ;  /* 0x00000016ff007c0c */ /* 0x000fc6000bf45270 */
[----:B--2---:R-:W-:-:S10]  /*51d0*/  @P1 FMUL R21, R13, R18 ;  /* 0x000000120d151220 */ /* 0x004fd40000400000 */
[----:B------:R-:W0:Y:S01]  /*51e0*/  @P2 LDC.64 R18, c[0x0][0x3b0] ;  /* 0x0000ec00ff122b82 */ /* 0x000e220000000a00 */
[----:B------:R2:W-:Y:S04]  /*51f0*/  @P1 STG.E desc[UR12][R10.64], R21 ;  /* 0x000000150a001986 */ /* 0x0005e8000c10190c */
[----:B------:R-:W3:Y:S04]  /*5200*/  @P1 LDG.E R20, desc[UR12][R16.64+0x4] ;  /* 0x0000040c10141981 */ /* 0x000ee8000c1e1900 */
[----:B------:R-:W3:Y:S01]  /*5210*/  @P1 LDG.E R23, desc[UR12][R14.64+0x4] ;  /* 0x0000040c0e171981 */ /* 0x000ee2000c1e1900 */
[----:B------:R-:W-:-:S04]  /*5220*/  @P1 IADD3 R12, PT, PT, R12, 0x2, RZ ;  /* 0x000000020c0c1810 */ /* 0x000fc80007ffe0ff */
[----:B------:R-:W-:-:S05]  /*5230*/  @P2 IADD3 R13, PT, PT, R9, R12, RZ ;  /* 0x0000000c090d2210 */ /* 0x000fca0007ffe0ff */
[----:B0-----:R-:W-:Y:S01]  /*5240*/  @P2 IMAD.WIDE R12, R13, 0x4, R18 ;  /* 0x000000040d0c2825 */ /* 0x001fe200078e0212 */
[----:B------:R-:W-:-:S05]  /*5250*/  MOV R19, UR9 ;  /* 0x0000000900137c02 */ /* 0x000fca0008000f00 */
[----:B------:R-:W-:-:S04]  /*5260*/  @P2 IMAD.WIDE R18, R19, 0x4, R12 ;  /* 0x0000000413122825 */ /* 0x000fc800078e020c */
[----:B---3--:R-:W-:-:S05]  /*5270*/  @P1 FMUL R23, R20, R23 ;  /* 0x0000001714171220 */ /* 0x008fca0000400000 */
[----:B------:R2:W-:Y:S04]  /*5280*/  @P1 STG.E desc[UR12][R10.64+0x4], R23 ;  /* 0x000004170a001986 */ /* 0x0005e8000c10190c */
[----:B------:R-:W3:Y:S04]  /*5290*/  @P2 LDG.E R12, desc[UR12][R12.64] ;  /* 0x0000000c0c0c2981 */ /* 0x000ee8000c1e1900 */
[----:B------:R-:W3:Y:S01]  /*52a0*/  @P2 LDG.E R17, desc[UR12][R18.64] ;  /* 0x0000000c12112981 */ /* 0x000ee2000c1e1900 */
[----:B------:R-:W-:-:S05]  /*52b0*/  MOV R15, UR6 ;  /* 0x00000006000f7c02 */ /* 0x000fca0008000f00 */
[----:B------:R-:W-:-:S04]  /*52c0*/  @P2 IMAD.WIDE.U32 R14, R15, 0x4, R18 ;  /* 0x000000040f0e2825 */ /* 0x000fc800078e0012 */
[----:B---3--:R-:W-:-:S05]  /*52d0*/  @P2 FMUL R17, R12, R17 ;  /* 0x000000110c112220 */ /* 0x008fca0000400000 */
[----:B------:R2:W-:Y:S02]  /*52e0*/  @P2 STG.E desc[UR12][R14.64], R17 ;  /* 0x000000110e002986 */ /* 0x0005e4000c10190c */
.L_x_100:
[----:B------:R-:W-:Y:S05]  /*52f0*/  BRA.U UP0, `(.L_x_102) ;  /* 0xfffffff900407547 */ /* 0x000fea000b83ffff */
.L_x_97:
[----:B------:R-:W5:Y:S01]  /*5300*/  LDCU UR9, c[0x0][0x38c] ;  /* 0x00007180ff0977ac */ /* 0x000f620008000800 */
[----:B------:R-:W-:Y:S02]  /*5310*/  UIADD3 UR4, UPT, UPT, UR5, 0x1, URZ ;  /* 0x0000000105047890 */ /* 0x000fe4000fffe0ff */
[----:B-----5:R-:W-:-:S05]  /*5320*/  UISETP.NE.AND UP0, UPT, UR5, UR9, UPT ;  /* 0x000000090500728c */ /* 0x020fca000bf05270 */
[----:B------:R-:W-:-:S04]  /*5330*/  UMOV UR5, UR4 ;  /* 0x0000000400057c82 */ /* 0x000fc80008000000 */
[----:B------:R-:W-:Y:S05]  /*5340*/  BRA.U UP0, `(.L_x_103) ;  /* 0xffffffb900b87547 */ /* 0x000fea000b83ffff */
[----:B------:R-:W-:Y:S05]  /*5350*/  EXIT ;  /* 0x000000000000794d */ /* 0x000fea0003800000 */
        .weak           $__internal_0_$__cuda_sm3x_div_rn_noftz_f32_slowpath
        .type           $__internal_0_$__cuda_sm3x_div_rn_noftz_f32_slowpath,@function
        .size           $__internal_0_$__cuda_sm3x_div_rn_noftz_f32_slowpath,(.L_x_116 - $__internal_0_$__cuda_sm3x_div_rn_noftz_f32_slowpath)
$__internal_0_$__cuda_sm3x_div_rn_noftz_f32_slowpath:
[----:B------:R-:W-:Y:S01]  /*5360*/  SHF.R.U32.HI R17, RZ, 0x17, R10 ;  /* 0x00000017ff117819 */ /* 0x000fe2000001160a */
[----:B------:R-:W-:Y:S01]  /*5370*/  BSSY.RECONVERGENT B0, `(.L_x_104) ;  /* 0x0000063000007945 */ /* 0x000fe20003800200 */
[----:B------:R-:W-:Y:S02]  /*5380*/  SHF.R.U32.HI R22, RZ, 0x17, R9 ;  /* 0x00000017ff167819 */ /* 0x000fe40000011609 */
[----:B------:R-:W-:Y:S02]  /*5390*/  LOP3.LUT R17, R17, 0xff, RZ, 0xc0, !PT ;  /* 0x000000ff11117812 */ /* 0x000fe400078ec0ff */
[----:B------:R-:W-:Y:S02]  /*53a0*/  LOP3.LUT R22, R22, 0xff, RZ, 0xc0, !PT ;  /* 0x000000ff16167812 */ /* 0x000fe400078ec0ff */
[----:B------:R-:W-:Y:S02]  /*53b0*/  IADD3 R20, PT, PT, R17, -0x1, RZ ;  /* 0xffffffff11147810 */ /* 0x000fe40007ffe0ff */
[----:B------:R-:W-:-:S02]  /*53c0*/  IADD3 R19, PT, PT, R22, -0x1, RZ ;  /* 0xffffffff16137810 */ /* 0x000fc40007ffe0ff */
[----:B------:R-:W-:Y:S02]  /*53d0*/  ISETP.GT.U32.AND P1, PT, R20, 0xfd, PT ;  /* 0x000000fd1400780c */ /* 0x000fe40003f24070 */
[----:B------:R-:W-:Y:S02]  /*53e0*/  MOV R24, R10 ;  /* 0x0000000a00187202 */ /* 0x000fe40000000f00 */
[----:B------:R-:W-:-:S13]  /*53f0*/  ISETP.GT.U32.OR P1, PT, R19, 0xfd, P1 ;  /* 0x000000fd1300780c */ /* 0x000fda0000f24470 */
[----:B------:R-:W-:Y:S01]  /*5400*/  @!P1 MOV R18, RZ ;  /* 0x000000ff00129202 */ /* 0x000fe20000000f00 */
[----:B------:R-:W-:Y:S06]  /*5410*/  @!P1 BRA `(.L_x_105) ;  /* 0x00000000005c9947 */ /* 0x000fec0003800000 */
[----:B------:R-:W-:Y:S02]  /*5420*/  FSETP.GTU.FTZ.AND P1, PT, |R9|, +INF , PT ;  /* 0x7f8000000900780b */ /* 0x000fe40003f3c200 */
[----:B------:R-:W-:-:S04]  /*5430*/  FSETP.GTU.FTZ.AND P2, PT, |R10|, +INF , PT ;  /* 0x7f8000000a00780b */ /* 0x000fc80003f5c200 */
[----:B------:R-:W-:-:S13]  /*5440*/  PLOP3.LUT P1, PT, P1, P2, PT, 0xf8, 0x8f ;  /* 0x00000000008f781c */ /* 0x000fda0000f25f70 */
[----:B------:R-:W-:Y:S05]  /*5450*/  @P1 BRA `(.L_x_106) ;  /* 0x00000004004c1947 */ /* 0x000fea0003800000 */
[----:B------:R-:W-:-:S13]  /*5460*/  LOP3.LUT P1, RZ, R24, 0x7fffffff, R9, 0xc8, !PT ;  /* 0x7fffffff18ff7812 */ /* 0x000fda000782c809 */
[----:B------:R-:W-:Y:S05]  /*5470*/  @!P1 BRA `(.L_x_107) ;  /* 0x00000004003c9947 */ /* 0x000fea0003800000 */
[C---:B------:R-:W-:Y:S02]  /*5480*/  FSETP.NEU.FTZ.AND P4, PT, |R9|.reuse, +INF , PT ;  /* 0x7f8000000900780b */ /* 0x040fe40003f9d200 */
[----:B------:R-:W-:Y:S02]  /*5490*/  FSETP.NEU.FTZ.AND P2, PT, |R10|, +INF , PT ;  /* 0x7f8000000a00780b */ /* 0x000fe40003f5d200 */
[----:B------:R-:W-:-:S11]  /*54a0*/  FSETP.NEU.FTZ.AND P1, PT, |R9|, +INF , PT ;  /* 0x7f8000000900780b */ /* 0x000fd60003f3d200 */
[----:B------:R-:W-:Y:S05]  /*54b0*/  @!P2 BRA !P4, `(.L_x_107) ;  /* 0x00000004002ca947 */ /* 0x000fea0006000000 */
[----:B------:R-:W-:-:S04]  /*54c0*/  LOP3.LUT P4, RZ, R9, 0x7fffffff, RZ, 0xc0, !PT ;  /* 0x7fffffff09ff7812 */ /* 0x000fc8000788c0ff */
[----:B------:R-:W-:-:S13]  /*54d0*/  PLOP3.LUT P2, PT, P2, P4, PT, 0x2f, 0xf2 ;  /* 0x0000000000f2781c */ /* 0x000fda0001748577 */
[----:B------:R-:W-:Y:S05]  /*54e0*/  @P2 BRA `(.L_x_108) ;  /* 0x0000000400182947 */ /* 0x000fea0003800000 */
[----:B------:R-:W-:-:S04]  /*54f0*/  LOP3.LUT P2, RZ, R24, 0x7fffffff, RZ, 0xc0, !PT ;  /* 0x7fffffff18ff7812 */ /* 0x000fc8000784c0ff */
[----:B------:R-:W-:-:S13]  /*5500*/  PLOP3.LUT P1, PT, P1, P2, PT, 0x2f, 0xf2 ;  /* 0x0000000000f2781c */ /* 0x000fda0000f24577 */
[----:B------:R-:W-:Y:S05]  /*5510*/  @P1 BRA `(.L_x_109) ;  /* 0x0000000400001947 */ /* 0x000fea0003800000 */
[----:B------:R-:W-:Y:S02]  /*5520*/  ISETP.GE.AND P1, PT, R19, RZ, PT ;  /* 0x000000ff1300720c */ /* 0x000fe40003f26270 */
[----:B------:R-:W-:-:S11]  /*5530*/  ISETP.GE.AND P2, PT, R20, RZ, PT ;  /* 0x000000ff1400720c */ /* 0x000fd60003f46270 */
[----:B------:R-:W-:Y:S01]  /*5540*/  @P1 MOV R18, RZ ;  /* 0x000000ff00121202 */ /* 0x000fe20000000f00 */
[----:B------:R-:W-:Y:S01]  /*5550*/  @!P1 FFMA R9, R9, 1.84467440737095516160e+19, RZ ;  /* 0x5f80000009099823 */ /* 0x000fe200000000ff */
[----:B------:R-:W-:Y:S01]  /*5560*/  @!P1 MOV R18, 0xffffffc0 ;  /* 0xffffffc000129802 */ /* 0x000fe20000000f00 */
[----:B------:R-:W-:-:S03]  /*5570*/  @!P2 FFMA R24, R10, 1.84467440737095516160e+19, RZ ;  /* 0x5f8000000a18a823 */ /* 0x000fc600000000ff */
[----:B------:R-:W-:-:S07]  /*5580*/  @!P2 IADD3 R18, PT, PT, R18, 0x40, RZ ;  /* 0x000000401212a810 */ /* 0x000fce0007ffe0ff */
.L_x_105:
[----:B------:R-:W-:Y:S01]  /*5590*/  LEA R19, R17, 0xc0800000, 0x17 ;  /* 0xc080000011137811 */ /* 0x000fe200078eb8ff */
[----:B------:R-:W-:Y:S01]  /*55a0*/  BSSY.RECONVERGENT B1, `(.L_x_110) ;  /* 0x0000036000017945 */ /* 0x000fe20003800200 */
[----:B------:R-:W-:Y:S02]  /*55b0*/  IADD3 R22, PT, PT, R22, -0x7f, RZ ;  /* 0xffffff8116167810 */ /* 0x000fe40007ffe0ff */
[----:B------:R-:W-:-:S03]  /*55c0*/  IADD3 R23, PT, PT, -R19, R24, RZ ;  /* 0x0000001813177210 */ /* 0x000fc60007ffe1ff */
[C---:B------:R-:W-:Y:S01]  /*55d0*/  IMAD R9, R22.reuse, -0x800000, R9 ;  /* 0xff80000016097824 */ /* 0x040fe200078e0209 */
[----:B------:R0:W1:Y:S01]  /*55e0*/  MUFU.RCP R19, R23 ;  /* 0x0000001700137308 */ /* 0x0000620000001000 */
[----:B------:R-:W-:Y:S01]  /*55f0*/  FADD.FTZ R24, -R23, -RZ ;  /* 0x800000ff17187221 */ /* 0x000fe20000010100 */
[----:B0-----:R-:W-:-:S04]  /*5600*/  IADD3 R23, PT, PT, R22, 0x7f, -R17 ;  /* 0x0000007f16177810 */ /* 0x001fc80007ffe811 */
[----:B------:R-:W-:Y:S01]  /*5610*/  IADD3 R18, PT, PT, R23, R18, RZ ;  /* 0x0000001217127210 */ /* 0x000fe20007ffe0ff */
[----:B-1----:R-:W-:-:S04]  /*5620*/  FFMA R20, R19, R24, 1 ;  /* 0x3f80000013147423 */ /* 0x002fc80000000018 */
[----:B------:R-:W-:-:S04]  /*5630*/  FFMA R19, R19, R20, R19 ;  /* 0x0000001413137223 */ /* 0x000fc80000000013 */
[----:B------:R-:W-:-:S04]  /*5640*/  FFMA R20, R9, R19, RZ ;  /* 0x0000001309147223 */ /* 0x000fc800000000ff */
[----:B------:R-:W-:-:S04]  /*5650*/  FFMA R21, R24, R20, R9 ;  /* 0x0000001418157223 */ /* 0x000fc80000000009 */
[----:B------:R-:W-:-:S04]  /*5660*/  FFMA R20, R19, R21, R20 ;  /* 0x0000001513147223 */ /* 0x000fc80000000014 */
[----:B------:R-:W-:-:S04]  /*5670*/  FFMA R21, R24, R20, R9 ;  /* 0x0000001418157223 */ /* 0x000fc80000000009 */
[----:B------:R-:W-:-:S05]  /*5680*/  FFMA R9, R19, R21, R20 ;  /* 0x0000001513097223 */ /* 0x000fca0000000014 */
[----:B------:R-:W-:-:S04]  /*5690*/  SHF.R.U32.HI R17, RZ, 0x17, R9 ;  /* 0x00000017ff117819 */ /* 0x000fc80000011609 */
[----:B------:R-:W-:-:S04]  /*56a0*/  LOP3.LUT R17, R17, 0xff, RZ, 0xc0, !PT ;  /* 0x000000ff11117812 */ /* 0x000fc800078ec0ff */
[----:B------:R-:W-:-:S04]  /*56b0*/  IADD3 R17, PT, PT, R17, R18, RZ ;  /* 0x0000001211117210 */ /* 0x000fc80007ffe0ff */
[----:B------:R-:W-:-:S04]  /*56c0*/  IADD3 R22, PT, PT, R17, -0x1, RZ ;  /* 0xffffffff11167810 */ /* 0x000fc80007ffe0ff */
[----:B------:R-:W-:-:S13]  /*56d0*/  ISETP.GE.U32.AND P1, PT, R22, 0xfe, PT ;  /* 0x000000fe1600780c */ /* 0x000fda0003f26070 */
[----:B------:R-:W-:Y:S05]  /*56e0*/  @!P1 BRA `(.L_x_111) ;  /* 0x0000000000809947 */ /* 0x000fea0003800000 */
[----:B------:R-:W-:-:S13]  /*56f0*/  ISETP.GT.AND P1, PT, R17, 0xfe, PT ;  /* 0x000000fe1100780c */ /* 0x000fda0003f24270 */
[----:B------:R-:W-:Y:S05]  /*5700*/  @P1 BRA `(.L_x_112) ;  /* 0x00000000006c1947 */ /* 0x000fea0003800000 */
[----:B------:R-:W-:-:S13]  /*5710*/  ISETP.GE.AND P1, PT, R17, 0x1, PT ;  /* 0x000000011100780c */ /* 0x000fda0003f26270 */
[----:B------:R-:W-:Y:S05]  /*5720*/  @P1 BRA `(.L_x_113) ;  /* 0x0000000000741947 */ /* 0x000fea0003800000 */
[----:B------:R-:W-:Y:S02]  /*5730*/  ISETP.GE.AND P1, PT, R17, -0x18, PT ;  /* 0xffffffe81100780c */ /* 0x000fe40003f26270 */
[----:B------:R-:W-:-:S11]  /*5740*/  LOP3.LUT R9, R9, 0x80000000, RZ, 0xc0, !PT ;  /* 0x8000000009097812 */ /* 0x000fd600078ec0ff */
[----:B------:R-:W-:Y:S05]  /*5750*/  @!P1 BRA `(.L_x_113) ;  /* 0x0000000000689947 */ /* 0x000fea0003800000 */
[CCC-:B------:R-:W-:Y:S01]  /*5760*/  FFMA.RZ R22, R19.reuse, R21.reuse, R20.reuse ;  /* 0x0000001513167223 */ /* 0x1c0fe2000000c014 */
[CCC-:B------:R-:W-:Y:S01]  /*5770*/  FFMA.RP R18, R19.reuse, R21.reuse, R20.reuse ;  /* 0x0000001513127223 */ /* 0x1c0fe20000008014 */
[----:B------:R-:W-:Y:S01]  /*5780*/  FFMA.RM R19, R19, R21, R20 ;  /* 0x0000001513137223 */ /* 0x000fe20000004014 */
[C---:B------:R-:W-:Y:S02]  /*5790*/  IADD3 R21, PT, PT, R17.reuse, 0x20, RZ ;  /* 0x0000002011157810 */ /* 0x040fe40007ffe0ff */
[----:B------:R-:W-:Y:S02]  /*57a0*/  LOP3.LUT R22, R22, 0x7fffff, RZ, 0xc0, !PT ;  /* 0x007fffff16167812 */ /* 0x000fe400078ec0ff */
[C---:B------:R-:W-:Y:S02]  /*57b0*/  ISETP.NE.AND P4, PT, R17.reuse, RZ, PT ;  /* 0x000000ff1100720c */ /* 0x040fe40003f85270 */
[----:B------:R-:W-:Y:S02]  /*57c0*/  LOP3.LUT R22, R22, 0x800000, RZ, 0xfc, !PT ;  /* 0x0080000016167812 */ /* 0x000fe400078efcff */
[----:B------:R-:W-:-:S02]  /*57d0*/  ISETP.NE.AND P2, PT, R17, RZ, PT ;  /* 0x000000ff1100720c */ /* 0x000fc40003f45270 */
[----:B------:R-:W-:Y:S02]  /*57e0*/  IADD3 R17, PT, PT, -R17, RZ, RZ ;  /* 0x000000ff11117210 */ /* 0x000fe40007ffe1ff */
[----:B------:R-:W-:Y:S02]  /*57f0*/  SHF.L.U32 R21, R22, R21, RZ ;  /* 0x0000001516157219 */ /* 0x000fe400000006ff */
[----:B------:R-:W-:Y:S02]  /*5800*/  FSETP.NEU.FTZ.AND P1, PT, R18, R19, PT ;  /* 0x000000131200720b */ /* 0x000fe40003f3d000 */
[----:B------:R-:W-:Y:S02]  /*5810*/  SEL R17, R17, RZ, P4 ;  /* 0x000000ff11117207 */ /* 0x000fe40002000000 */
[----:B------:R-:W-:Y:S02]  /*5820*/  ISETP.NE.AND P2, PT, R21, RZ, P2 ;  /* 0x000000ff1500720c */ /* 0x000fe40001745270 */
[----:B------:R-:W-:-:S02]  /*5830*/  SHF.R.U32.HI R17, RZ, R17, R22 ;  /* 0x00000011ff117219 */ /* 0x000fc40000011616 */
[----:B------:R-:W-:Y:S02]  /*5840*/  PLOP3.LUT P1, PT, P1, P2, PT, 0xf8, 0x8f ;  /* 0x00000000008f781c */ /* 0x000fe40000f25f70 */
[----:B------:R-:W-:Y:S02]  /*5850*/  SHF.R.U32.HI R19, RZ, 0x1, R17 ;  /* 0x00000001ff137819 */ /* 0x000fe40000011611 */
[----:B------:R-:W-:-:S04]  /*5860*/  SEL R18, RZ, 0x1, !P1 ;  /* 0x00000001ff127807 */ /* 0x000fc80004800000 */
[----:B------:R-:W-:-:S04]  /*5870*/  LOP3.LUT R18, R18, 0x1, R19, 0xf8, !PT ;  /* 0x0000000112127812 */ /* 0x000fc800078ef813 */
[----:B------:R-:W-:-:S04]  /*5880*/  LOP3.LUT R18, R18, R17, RZ, 0xc0, !PT ;  /* 0x0000001112127212 */ /* 0x000fc800078ec0ff */
[----:B------:R-:W-:-:S04]  /*5890*/  IADD3 R18, PT, PT, R19, R18, RZ ;  /* 0x0000001213127210 */ /* 0x000fc80007ffe0ff */
[----:B------:R-:W-:Y:S01]  /*58a0*/  LOP3.LUT R9, R18, R9, RZ, 0xfc, !PT ;  /* 0x0000000912097212 */ /* 0x000fe200078efcff */
[----:B------:R-:W-:Y:S06]  /*58b0*/  BRA `(.L_x_113) ;  /* 0x0000000000107947 */ /* 0x000fec0003800000 */
.L_x_112:
[----:B------:R-:W-:-:S04]  /*58c0*/  LOP3.LUT R9, R9, 0x80000000, RZ, 0xc0, !PT ;  /* 0x8000000009097812 */ /* 0x000fc800078ec0ff */
[----:B------:R-:W-:Y:S01]  /*58d0*/  LOP3.LUT R9, R9, 0x7f800000, RZ, 0xfc, !PT ;  /* 0x7f80000009097812 */ /* 0x000fe200078efcff */
[----:B------:R-:W-:Y:S06]  /*58e0*/  BRA `(.L_x_113) ;  /* 0x0000000000047947 */ /* 0x000fec0003800000 */
.L_x_111:
[----:B------:R-:W-:-:S07]  /*58f0*/  LEA R9, R18, R9, 0x17 ;  /* 0x0000000912097211 */ /* 0x000fce00078eb8ff */
.L_x_113:
[----:B------:R-:W-:Y:S05]  /*5900*/  BSYNC.RECONVERGENT B1 ;  /* 0x0000000000017941 */ /* 0x000fea0003800200 */
.L_x_110:
[----:B------:R-:W-:Y:S05]  /*5910*/  BRA `(.L_x_114) ;  /* 0x0000000000207947 */ /* 0x000fea0003800000 */
.L_x_109:
[----:B------:R-:W-:-:S04]  /*5920*/  LOP3.LUT R9, R24, 0x80000000, R9, 0x48, !PT ;  /* 0x8000000018097812 */ /* 0x000fc800078e4809 */
[----:B------:R-:W-:Y:S01]  /*5930*/  LOP3.LUT R9, R9, 0x7f800000, RZ, 0xfc, !PT ;  /* 0x7f80000009097812 */ /* 0x000fe200078efcff */
[----:B------:R-:W-:Y:S06]  /*5940*/  BRA `(.L_x_114) ;  /* 0x0000000000147947 */ /* 0x000fec0003800000 */
.L_x_108:
[----:B------:R-:W-:Y:S01]  /*5950*/  LOP3.LUT R9, R24, 0x80000000, R9, 0x48, !PT ;  /* 0x8000000018097812 */ /* 0x000fe200078e4809 */
[----:B------:R-:W-:Y:S06]  /*5960*/  BRA `(.L_x_114) ;  /* 0x00000000000c7947 */ /* 0x000fec0003800000 */
.L_x_107:
[----:B------:R-:W0:Y:S01]  /*5970*/  MUFU.RSQ R9, -QNAN ;  /* 0xffc0000000097908 */ /* 0x000e220000001400 */
[----:B------:R-:W-:Y:S05]  /*5980*/  BRA `(.L_x_114) ;  /* 0x0000000000047947 */ /* 0x000fea0003800000 */
.L_x_106:
[----:B------:R-:W-:-:S07]  /*5990*/  FADD.FTZ R9, R9, R10 ;  /* 0x0000000a09097221 */ /* 0x000fce0000010000 */
.L_x_114:
[----:B------:R-:W-:Y:S05]  /*59a0*/  BSYNC.RECONVERGENT B0 ;  /* 0x0000000000007941 */ /* 0x000fea0003800200 */
.L_x_104:
[----:B------:R-:W-:-:S04]  /*59b0*/  HFMA2 R17, -RZ, RZ, 0, 0 ;  /* 0x00000000ff117431 */ /* 0x000fc800000001ff */
[----:B0-----:R-:W-:Y:S05]  /*59c0*/  RET.REL.NODEC R16 `(_Z19setDomainPoolKerneliiiiiibfPfS_S_S_S_PS_S0_S0_) ;  /* 0xffffffa4108c7950 */ /* 0x001fea0003c3ffff */
.L_x_115:
[----:B------:R-:W-:-:S00]  /*59d0*/  BRA `(.L_x_115) ;  /* 0xfffffffc00fc7947 */ /* 0x000fc0000383ffff */
[----:B------:R-:W-:-:S00]  /*59e0*/  NOP ;  /* 0x0000000000007918 */ /* 0x000fc00000000000 */
        /* <DEDUP_REMOVED lines=9> */
.L_x_116:


//--------------------- .nv.shared.reserved.0     --------------------------
	.section	.nv.shared.reserved.0,"aw",@nobits
	.weak		__nv_reservedSMEM_offset_0_alias
	.size		__nv_reservedSMEM_offset_0_alias, 0, 64
	.other		__nv_reservedSMEM_offset_0_alias,@"STO_CUDA_RESERVED_SHARED STV_DEFAULT"
__nv_reservedSMEM_offset_0_alias:
	.zero		0
	.zero		64


//--------------------- .nv.constant0._Z19setDomainPoolKerneliiiiiibfPfS_S_S_S_PS_S0_S0_ --------------------------
	.section	.nv.constant0._Z19setDomainPoolKerneliiiiiibfPfS_S_S_S_PS_S0_S0_,"a",@progbits
	.sectionflags	@""
	.align	4
.nv.constant0._Z19setDomainPoolKerneliiiiiibfPfS_S_S_S_PS_S0_S0_:
	.zero		992


//--------------------- SYMBOLS --------------------------

	.type		.nv.reservedSmem.offset0,@object
	.size		.nv.reservedSmem.offset0,0x4
